//
// Generated by NVIDIA NVVM Compiler
//
// Compiler Build ID: CL-36424714
// Cuda compilation tools, release 13.0, V13.0.88
// Based on NVVM 20.0.0
//

.version 9.0
.target sm_100
.address_size 64

	// .globl	_Z15kernel_problem1iiP4BodyS0_Ph
.func  (.param .align 16 .b8 func_retval0[16]) __internal_trig_reduction_slowpathd
(
	.param .b64 __internal_trig_reduction_slowpathd_param_0
)
;
.func  (.param .b64 func_retval0) __internal_accurate_pow
(
	.param .b64 __internal_accurate_pow_param_0
)
;
// _ZZ15kernel_problem1iiP4BodyS0_PhE2sm has been demoted
// _ZZ15kernel_problem2iiP4BodyS0_PhE2sm has been demoted
// _ZZ15kernel_problem3iiiiP4BodyS0_PhS1_E2sm has been demoted
.global .align 8 .b8 __cudart_i2opi_d[144] = {8, 93, 141, 31, 177, 95, 251, 107, 234, 146, 82, 138, 247, 57, 7, 61, 123, 241, 229, 235, 199, 186, 39, 117, 45, 234, 95, 158, 102, 63, 70, 79, 183, 9, 203, 39, 207, 126, 54, 109, 31, 109, 10, 90, 139, 17, 47, 239, 15, 152, 5, 222, 255, 151, 248, 31, 59, 40, 249, 189, 139, 95, 132, 156, 244, 57, 83, 131, 57, 214, 145, 57, 65, 126, 95, 180, 38, 112, 156, 233, 132, 68, 187, 46, 245, 53, 130, 232, 62, 167, 41, 177, 28, 235, 29, 254, 28, 146, 209, 9, 234, 46, 73, 6, 224, 210, 77, 66, 58, 110, 36, 183, 97, 197, 187, 222, 171, 99, 81, 254, 65, 144, 67, 60, 153, 149, 98, 219, 192, 221, 52, 245, 209, 87, 39, 252, 41, 21, 68, 78, 110, 131, 249, 162};
.global .align 16 .b8 __cudart_sin_cos_coeffs[128] = {70, 210, 176, 44, 241, 229, 90, 190, 146, 227, 172, 105, 227, 29, 199, 62, 161, 98, 219, 25, 160, 1, 42, 191, 24, 8, 17, 17, 17, 17, 129, 63, 84, 85, 85, 85, 85, 85, 197, 191, 0, 0, 0, 0, 0, 0, 0, 0, 0, 0, 0, 0, 0, 0, 0, 0, 100, 129, 253, 32, 131, 255, 168, 189, 40, 133, 239, 193, 167, 238, 33, 62, 217, 230, 6, 142, 79, 126, 146, 190, 233, 188, 221, 25, 160, 1, 250, 62, 71, 93, 193, 22, 108, 193, 86, 191, 81, 85, 85, 85, 85, 85, 165, 63, 0, 0, 0, 0, 0, 0, 224, 191, 0, 0, 0, 0, 0, 0, 240, 63};

.visible .entry _Z15kernel_problem1iiP4BodyS0_Ph(
	.param .u32 _Z15kernel_problem1iiP4BodyS0_Ph_param_0,
	.param .u32 _Z15kernel_problem1iiP4BodyS0_Ph_param_1,
	.param .u64 .ptr .align 1 _Z15kernel_problem1iiP4BodyS0_Ph_param_2,
	.param .u64 .ptr .align 1 _Z15kernel_problem1iiP4BodyS0_Ph_param_3,
	.param .u64 .ptr .align 1 _Z15kernel_problem1iiP4BodyS0_Ph_param_4
)
{
	.reg .pred 	%p<33>;
	.reg .b32 	%r<93>;
	.reg .b64 	%rd<19>;
	.reg .b64 	%fd<97>;
	// demoted variable
	.shared .align 4 .b8 _ZZ15kernel_problem1iiP4BodyS0_PhE2sm[5120];
	ld.param.u32 	%r32, [_Z15kernel_problem1iiP4BodyS0_Ph_param_1];
	ld.param.u64 	%rd5, [_Z15kernel_problem1iiP4BodyS0_Ph_param_2];
	ld.param.u64 	%rd4, [_Z15kernel_problem1iiP4BodyS0_Ph_param_3];
	ld.param.u64 	%rd6, [_Z15kernel_problem1iiP4BodyS0_Ph_param_4];
	cvta.to.global.u64 	%rd1, %rd6;
	cvta.to.global.u64 	%rd2, %rd5;
	mov.u32 	%r33, %ctaid.x;
	mov.u32 	%r1, %ntid.x;
	mul.lo.s32 	%r2, %r33, %r1;
	mov.u32 	%r3, %tid.x;
	add.s32 	%r4, %r2, %r3;
	mov.u32 	%r5, %tid.y;
	setp.ge.s32 	%p2, %r4, %r32;
	@%p2 bra 	$L__BB0_2;
	mul.wide.s32 	%rd7, %r4, 64;
	add.s64 	%rd8, %rd2, %rd7;
	ld.global.f64 	%fd83, [%rd8];
	ld.global.f64 	%fd84, [%rd8+8];
	ld.global.f64 	%fd85, [%rd8+16];
$L__BB0_2:
	shr.s32 	%r34, %r32, 31;
	shr.u32 	%r35, %r34, 27;
	add.s32 	%r36, %r32, %r35;
	shr.s32 	%r37, %r36, 5;
	and.b32  	%r38, %r36, -32;
	setp.lt.s32 	%p3, %r38, %r32;
	selp.u32 	%r39, 1, 0, %p3;
	add.s32 	%r6, %r37, %r39;
	setp.lt.s32 	%p4, %r6, 1;
	mov.f64 	%fd94, 0d0000000000000000;
	mov.f64 	%fd95, %fd94;
	mov.f64 	%fd96, %fd94;
	@%p4 bra 	$L__BB0_24;
	mad.lo.s32 	%r40, %r5, %r1, %r3;
	shl.b32 	%r7, %r32, 4;
	mov.f64 	%fd37, 0d3FF8000000000000;
	{
	.reg .b32 %temp; 
	mov.b64 	{%temp, %r8}, %fd37;
	}
	and.b32  	%r9, %r8, 2146435072;
	setp.eq.s32 	%p5, %r9, 1073741824;
	setp.lt.s32 	%p6, %r8, 0;
	selp.b32 	%r10, 0, 2146435072, %p6;
	and.b32  	%r41, %r8, 2147483647;
	setp.ne.s32 	%p7, %r41, 1071644672;
	and.pred  	%p1, %p5, %p7;
	shl.b32 	%r42, %r40, 2;
	mov.u32 	%r43, _ZZ15kernel_problem1iiP4BodyS0_PhE2sm;
	add.s32 	%r11, %r43, %r42;
	neg.s32 	%r91, %r6;
	sub.s32 	%r44, %r5, %r2;
	sub.s32 	%r90, %r44, %r3;
	add.s32 	%r88, %r40, 256;
	mov.f64 	%fd93, 0d0000000000000000;
	mov.u32 	%r89, %r5;
	mov.f64 	%fd92, %fd93;
	mov.f64 	%fd91, %fd93;
$L__BB0_4:
	add.s32 	%r19, %r88, -256;
	setp.ge.s32 	%p8, %r19, %r7;
	@%p8 bra 	$L__BB0_6;
	mul.wide.u32 	%rd9, %r19, 4;
	add.s64 	%rd10, %rd2, %rd9;
	ld.global.u32 	%r45, [%rd10];
	st.shared.u32 	[%r11], %r45;
$L__BB0_6:
	add.s32 	%r46, %r88, -128;
	setp.ge.s32 	%p9, %r46, %r7;
	mul.wide.u32 	%rd11, %r19, 4;
	add.s64 	%rd3, %rd2, %rd11;
	@%p9 bra 	$L__BB0_8;
	ld.global.u32 	%r47, [%rd3+512];
	st.shared.u32 	[%r11+512], %r47;
$L__BB0_8:
	setp.ge.s32 	%p10, %r88, %r7;
	@%p10 bra 	$L__BB0_10;
	ld.global.u32 	%r48, [%rd3+1024];
	st.shared.u32 	[%r11+1024], %r48;
$L__BB0_10:
	add.s32 	%r49, %r88, 128;
	setp.ge.s32 	%p11, %r49, %r7;
	@%p11 bra 	$L__BB0_12;
	ld.global.u32 	%r50, [%rd3+1536];
	st.shared.u32 	[%r11+1536], %r50;
$L__BB0_12:
	bar.sync 	0;
	setp.eq.s32 	%p12, %r90, 0;
	setp.ge.s32 	%p13, %r89, %r32;
	or.pred  	%p14, %p12, %p13;
	@%p14 bra 	$L__BB0_22;
	shl.b32 	%r51, %r5, 6;
	mov.u32 	%r52, _ZZ15kernel_problem1iiP4BodyS0_PhE2sm;
	add.s32 	%r53, %r52, %r51;
	ld.shared.f64 	%fd10, [%r53+48];
	ld.shared.f64 	%fd38, [%r53];
	sub.f64 	%fd11, %fd38, %fd83;
	ld.shared.f64 	%fd39, [%r53+8];
	sub.f64 	%fd12, %fd39, %fd84;
	ld.shared.f64 	%fd40, [%r53+16];
	sub.f64 	%fd13, %fd40, %fd85;
	mul.f64 	%fd41, %fd12, %fd12;
	fma.rn.f64 	%fd42, %fd11, %fd11, %fd41;
	fma.rn.f64 	%fd43, %fd13, %fd13, %fd42;
	add.f64 	%fd14, %fd43, 0d3EB0C6F7A0B5ED8D;
	{
	.reg .b32 %temp; 
	mov.b64 	{%temp, %r20}, %fd14;
	}
	setp.neu.f64 	%p15, %fd14, 0d0000000000000000;
	@%p15 bra 	$L__BB0_15;
	selp.b32 	%r54, %r20, 0, %p5;
	or.b32  	%r55, %r54, 2146435072;
	selp.b32 	%r56, %r55, %r54, %p6;
	mov.b32 	%r57, 0;
	mov.b64 	%fd90, {%r57, %r56};
	bra.uni 	$L__BB0_16;
$L__BB0_15:
	abs.f64 	%fd44, %fd14;
	{ // callseq 0, 0
	.param .b64 param0;
	st.param.f64 	[param0], %fd44;
	.param .b64 retval0;
	call.uni (retval0), 
	__internal_accurate_pow, 
	(
	param0
	);
	ld.param.f64 	%fd45, [retval0];
	} // callseq 0
	setp.lt.s32 	%p16, %r20, 0;
	selp.f64 	%fd90, 0dFFF8000000000000, %fd45, %p16;
$L__BB0_16:
	add.f64 	%fd47, %fd14, 0d3FF8000000000000;
	{
	.reg .b32 %temp; 
	mov.b64 	{%temp, %r58}, %fd47;
	}
	and.b32  	%r59, %r58, 2146435072;
	setp.ne.s32 	%p19, %r59, 2146435072;
	@%p19 bra 	$L__BB0_21;
	setp.num.f64 	%p20, %fd14, %fd14;
	@%p20 bra 	$L__BB0_19;
	mov.f64 	%fd48, 0d3FF8000000000000;
	add.rn.f64 	%fd90, %fd14, %fd48;
	bra.uni 	$L__BB0_21;
$L__BB0_19:
	setp.neu.f64 	%p21, %fd14, 0d7FF0000000000000;
	@%p21 bra 	$L__BB0_21;
	setp.lt.s32 	%p22, %r20, 0;
	or.b32  	%r60, %r10, -2147483648;
	selp.b32 	%r61, %r60, %r10, %p1;
	selp.b32 	%r62, %r61, %r10, %p22;
	mov.b32 	%r63, 0;
	mov.b64 	%fd90, {%r63, %r62};
$L__BB0_21:
	setp.eq.f64 	%p23, %fd14, 0d3FF0000000000000;
	selp.f64 	%fd49, 0d3FF0000000000000, %fd90, %p23;
	mul.f64 	%fd50, %fd10, 0d3DD25868F4DEAE16;
	mul.f64 	%fd51, %fd50, %fd11;
	div.rn.f64 	%fd52, %fd51, %fd49;
	add.f64 	%fd93, %fd93, %fd52;
	mul.f64 	%fd53, %fd50, %fd12;
	div.rn.f64 	%fd54, %fd53, %fd49;
	add.f64 	%fd92, %fd92, %fd54;
	mul.f64 	%fd55, %fd50, %fd13;
	div.rn.f64 	%fd56, %fd55, %fd49;
	add.f64 	%fd91, %fd91, %fd56;
$L__BB0_22:
	add.s32 	%r91, %r91, 1;
	setp.ne.s32 	%p24, %r91, 0;
	add.s32 	%r90, %r90, 32;
	add.s32 	%r89, %r89, 32;
	add.s32 	%r88, %r88, 512;
	@%p24 bra 	$L__BB0_4;
	mul.f64 	%fd96, %fd93, 0d404E000000000000;
	mul.f64 	%fd95, %fd92, 0d404E000000000000;
	mul.f64 	%fd94, %fd91, 0d404E000000000000;
$L__BB0_24:
	mul.lo.s32 	%r25, %r1, 3;
	mul.lo.s32 	%r26, %r3, 3;
	mad.lo.s32 	%r64, %r25, %r5, %r26;
	shl.b32 	%r65, %r64, 3;
	mov.u32 	%r66, _ZZ15kernel_problem1iiP4BodyS0_PhE2sm;
	add.s32 	%r67, %r66, %r65;
	add.s32 	%r27, %r67, 2048;
	st.shared.f64 	[%r67+2048], %fd96;
	st.shared.f64 	[%r67+2056], %fd95;
	st.shared.f64 	[%r67+2064], %fd94;
	bar.sync 	0;
	mov.u32 	%r28, %ntid.y;
	setp.lt.u32 	%p25, %r28, 2;
	@%p25 bra 	$L__BB0_29;
	mov.b32 	%r92, 2;
$L__BB0_26:
	add.s32 	%r69, %r92, -1;
	and.b32  	%r70, %r69, %r5;
	setp.ne.s32 	%p26, %r70, 0;
	@%p26 bra 	$L__BB0_28;
	shr.u32 	%r71, %r92, 1;
	add.s32 	%r72, %r71, %r5;
	mad.lo.s32 	%r73, %r72, %r25, %r26;
	shl.b32 	%r74, %r73, 3;
	add.s32 	%r76, %r66, %r74;
	ld.shared.f64 	%fd57, [%r76+2048];
	ld.shared.f64 	%fd58, [%r27];
	add.f64 	%fd59, %fd57, %fd58;
	st.shared.f64 	[%r27], %fd59;
	ld.shared.f64 	%fd60, [%r76+2056];
	ld.shared.f64 	%fd61, [%r27+8];
	add.f64 	%fd62, %fd60, %fd61;
	st.shared.f64 	[%r27+8], %fd62;
	ld.shared.f64 	%fd63, [%r76+2064];
	ld.shared.f64 	%fd64, [%r27+16];
	add.f64 	%fd65, %fd63, %fd64;
	st.shared.f64 	[%r27+16], %fd65;
$L__BB0_28:
	bar.sync 	0;
	shl.b32 	%r92, %r92, 1;
	setp.le.u32 	%p27, %r92, %r28;
	@%p27 bra 	$L__BB0_26;
$L__BB0_29:
	setp.ge.s32 	%p28, %r4, %r32;
	add.s32 	%r77, %r25, %r26;
	shl.b32 	%r78, %r77, 3;
	add.s32 	%r80, %r66, %r78;
	add.s32 	%r31, %r80, 2048;
	setp.gt.u32 	%p29, %r5, 2;
	or.pred  	%p30, %p29, %p28;
	@%p30 bra 	$L__BB0_31;
	mul.wide.s32 	%rd12, %r4, 64;
	add.s64 	%rd13, %rd2, %rd12;
	mul.wide.u32 	%rd14, %r5, 8;
	add.s64 	%rd15, %rd13, %rd14;
	cvta.to.global.u64 	%rd16, %rd4;
	add.s64 	%rd17, %rd16, %rd12;
	add.s64 	%rd18, %rd17, %rd14;
	st.shared.f64 	[%r31], %fd83;
	st.shared.f64 	[%r31+8], %fd84;
	st.shared.f64 	[%r31+16], %fd85;
	ld.global.f64 	%fd66, [%rd15+24];
	add.s32 	%r81, %r26, %r5;
	shl.b32 	%r82, %r81, 3;
	add.s32 	%r84, %r66, %r82;
	ld.shared.f64 	%fd67, [%r84+2048];
	add.f64 	%fd68, %fd66, %fd67;
	shl.b32 	%r85, %r5, 3;
	add.s32 	%r86, %r31, %r85;
	ld.shared.f64 	%fd69, [%r86];
	fma.rn.f64 	%fd70, %fd68, 0d404E000000000000, %fd69;
	st.shared.f64 	[%r86], %fd70;
	st.global.f64 	[%rd18+24], %fd68;
	st.global.f64 	[%rd18], %fd70;
$L__BB0_31:
	bar.sync 	0;
	or.b32  	%r87, %r4, %r5;
	setp.ne.s32 	%p31, %r87, 0;
	@%p31 bra 	$L__BB0_34;
	ld.shared.f64 	%fd71, [%r31];
	ld.shared.f64 	%fd72, [%r31+24];
	sub.f64 	%fd73, %fd71, %fd72;
	ld.shared.f64 	%fd74, [%r31+8];
	ld.shared.f64 	%fd75, [%r31+32];
	sub.f64 	%fd76, %fd74, %fd75;
	ld.shared.f64 	%fd77, [%r31+16];
	ld.shared.f64 	%fd78, [%r31+40];
	sub.f64 	%fd79, %fd77, %fd78;
	ld.global.f64 	%fd80, [%rd1];
	mul.f64 	%fd81, %fd76, %fd76;
	fma.rn.f64 	%fd82, %fd73, %fd73, %fd81;
	fma.rn.f64 	%fd33, %fd79, %fd79, %fd82;
	setp.leu.f64 	%p32, %fd80, %fd33;
	@%p32 bra 	$L__BB0_34;
	st.global.f64 	[%rd1], %fd33;
$L__BB0_34:
	ret;

}
	// .globl	_Z15kernel_problem2iiP4BodyS0_Ph
.visible .entry _Z15kernel_problem2iiP4BodyS0_Ph(
	.param .u32 _Z15kernel_problem2iiP4BodyS0_Ph_param_0,
	.param .u32 _Z15kernel_problem2iiP4BodyS0_Ph_param_1,
	.param .u64 .ptr .align 1 _Z15kernel_problem2iiP4BodyS0_Ph_param_2,
	.param .u64 .ptr .align 1 _Z15kernel_problem2iiP4BodyS0_Ph_param_3,
	.param .u64 .ptr .align 1 _Z15kernel_problem2iiP4BodyS0_Ph_param_4
)
{
	.reg .pred 	%p<40>;
	.reg .b32 	%r<112>;
	.reg .b64 	%rd<29>;
	.reg .b64 	%fd<135>;
	// demoted variable
	.shared .align 4 .b8 _ZZ15kernel_problem2iiP4BodyS0_PhE2sm[5120];
	ld.param.u32 	%r35, [_Z15kernel_problem2iiP4BodyS0_Ph_param_1];
	ld.param.u64 	%rd5, [_Z15kernel_problem2iiP4BodyS0_Ph_param_2];
	ld.param.u64 	%rd7, [_Z15kernel_problem2iiP4BodyS0_Ph_param_4];
	cvta.to.global.u64 	%rd1, %rd5;
	cvta.to.global.u64 	%rd2, %rd7;
	ld.global.u32 	%r36, [%rd2];
	setp.ne.s32 	%p3, %r36, -2;
	@%p3 bra 	$L__BB1_39;
	mov.u32 	%r37, %ctaid.x;
	mov.u32 	%r1, %ntid.x;
	mul.lo.s32 	%r2, %r37, %r1;
	mov.u32 	%r3, %tid.x;
	add.s32 	%r4, %r2, %r3;
	mov.u32 	%r5, %tid.y;
	setp.ge.s32 	%p4, %r4, %r35;
	@%p4 bra 	$L__BB1_3;
	mul.wide.s32 	%rd8, %r4, 64;
	add.s64 	%rd9, %rd1, %rd8;
	ld.global.f64 	%fd119, [%rd9];
	ld.global.f64 	%fd120, [%rd9+8];
	ld.global.f64 	%fd121, [%rd9+16];
$L__BB1_3:
	shr.s32 	%r38, %r35, 31;
	shr.u32 	%r39, %r38, 27;
	add.s32 	%r40, %r35, %r39;
	shr.s32 	%r41, %r40, 5;
	and.b32  	%r42, %r40, -32;
	setp.lt.s32 	%p5, %r42, %r35;
	selp.u32 	%r43, 1, 0, %p5;
	add.s32 	%r6, %r41, %r43;
	setp.lt.s32 	%p6, %r6, 1;
	mov.f64 	%fd132, 0d0000000000000000;
	mov.f64 	%fd133, %fd132;
	mov.f64 	%fd134, %fd132;
	@%p6 bra 	$L__BB1_29;
	ld.param.u32 	%r104, [_Z15kernel_problem2iiP4BodyS0_Ph_param_0];
	mad.lo.s32 	%r44, %r5, %r1, %r3;
	shl.b32 	%r7, %r35, 4;
	mul.lo.s32 	%r45, %r104, 60;
	cvt.rn.f64.s32 	%fd42, %r45;
	div.rn.f64 	%fd7, %fd42, 0d40B7700000000000;
	abs.f64 	%fd43, %fd7;
	setp.eq.f64 	%p7, %fd43, 0d7FF0000000000000;
	mul.f64 	%fd44, %fd7, 0d3FE45F306DC9C883;
	cvt.rni.s32.f64 	%r46, %fd44;
	cvt.rn.f64.s32 	%fd45, %r46;
	fma.rn.f64 	%fd46, %fd45, 0dBFF921FB54442D18, %fd7;
	fma.rn.f64 	%fd47, %fd45, 0dBC91A62633145C00, %fd46;
	fma.rn.f64 	%fd48, %fd45, 0dB97B839A252049C0, %fd47;
	setp.ltu.f64 	%p8, %fd43, 0d41E0000000000000;
	mov.f64 	%fd131, 0d0000000000000000;
	mul.rn.f64 	%fd49, %fd7, %fd131;
	mov.f64 	%fd50, 0d3FF8000000000000;
	{
	.reg .b32 %temp; 
	mov.b64 	{%temp, %r8}, %fd50;
	}
	and.b32  	%r47, %r8, 2146435072;
	setp.eq.s32 	%p9, %r47, 1073741824;
	setp.lt.s32 	%p10, %r8, 0;
	selp.b32 	%r9, 0, 2146435072, %p10;
	and.b32  	%r48, %r8, 2147483647;
	setp.ne.s32 	%p11, %r48, 1071644672;
	and.pred  	%p1, %p9, %p11;
	or.pred  	%p2, %p7, %p8;
	selp.f64 	%fd8, %fd49, %fd48, %p7;
	selp.b32 	%r10, 0, %r46, %p7;
	neg.s32 	%r109, %r6;
	sub.s32 	%r49, %r5, %r2;
	sub.s32 	%r108, %r49, %r3;
	add.s32 	%r106, %r44, 256;
	mov.u64 	%rd16, __cudart_sin_cos_coeffs;
	mov.u32 	%r107, %r5;
	mov.f64 	%fd130, %fd131;
	mov.f64 	%fd129, %fd131;
$L__BB1_5:
	ld.param.u64 	%rd26, [_Z15kernel_problem2iiP4BodyS0_Ph_param_2];
	cvta.to.global.u64 	%rd3, %rd26;
	mad.lo.s32 	%r50, %r5, %r1, %r3;
	shl.b32 	%r51, %r50, 2;
	mov.u32 	%r52, _ZZ15kernel_problem2iiP4BodyS0_PhE2sm;
	add.s32 	%r18, %r52, %r51;
	add.s32 	%r19, %r106, -256;
	setp.ge.s32 	%p12, %r19, %r7;
	@%p12 bra 	$L__BB1_7;
	mul.wide.u32 	%rd10, %r19, 4;
	add.s64 	%rd11, %rd3, %rd10;
	ld.global.u32 	%r53, [%rd11];
	st.shared.u32 	[%r18], %r53;
$L__BB1_7:
	add.s32 	%r54, %r106, -128;
	setp.ge.s32 	%p13, %r54, %r7;
	mul.wide.u32 	%rd12, %r19, 4;
	add.s64 	%rd4, %rd3, %rd12;
	@%p13 bra 	$L__BB1_9;
	ld.global.u32 	%r55, [%rd4+512];
	st.shared.u32 	[%r18+512], %r55;
$L__BB1_9:
	setp.ge.s32 	%p14, %r106, %r7;
	@%p14 bra 	$L__BB1_11;
	ld.global.u32 	%r56, [%rd4+1024];
	st.shared.u32 	[%r18+1024], %r56;
$L__BB1_11:
	add.s32 	%r57, %r106, 128;
	setp.ge.s32 	%p15, %r57, %r7;
	@%p15 bra 	$L__BB1_13;
	ld.global.u32 	%r58, [%rd4+1536];
	st.shared.u32 	[%r18+1536], %r58;
$L__BB1_13:
	bar.sync 	0;
	setp.eq.s32 	%p16, %r108, 0;
	setp.ge.s32 	%p17, %r107, %r35;
	or.pred  	%p18, %p16, %p17;
	@%p18 bra 	$L__BB1_27;
	shl.b32 	%r59, %r5, 6;
	add.s32 	%r61, %r52, %r59;
	ld.shared.f64 	%fd126, [%r61+48];
	ld.shared.u64 	%rd13, [%r61+56];
	setp.ne.s64 	%p19, %rd13, 1;
	@%p19 bra 	$L__BB1_18;
	mov.f64 	%fd125, %fd8;
	mov.u32 	%r110, %r10;
	@%p2 bra 	$L__BB1_17;
	{ // callseq 1, 0
	.param .b64 param0;
	st.param.f64 	[param0], %fd7;
	.param .align 16 .b8 retval0[16];
	call.uni (retval0), 
	__internal_trig_reduction_slowpathd, 
	(
	param0
	);
	ld.param.f64 	%fd125, [retval0];
	ld.param.b32 	%r110, [retval0+8];
	} // callseq 1
$L__BB1_17:
	shl.b32 	%r63, %r110, 6;
	cvt.u64.u32 	%rd14, %r63;
	and.b64  	%rd15, %rd14, 64;
	add.s64 	%rd17, %rd16, %rd15;
	mul.rn.f64 	%fd52, %fd125, %fd125;
	and.b32  	%r64, %r110, 1;
	setp.eq.b32 	%p20, %r64, 1;
	selp.f64 	%fd53, 0dBDA8FF8320FD8164, 0d3DE5DB65F9785EBA, %p20;
	ld.global.nc.v2.f64 	{%fd54, %fd55}, [%rd17];
	fma.rn.f64 	%fd56, %fd53, %fd52, %fd54;
	fma.rn.f64 	%fd57, %fd56, %fd52, %fd55;
	ld.global.nc.v2.f64 	{%fd58, %fd59}, [%rd17+16];
	fma.rn.f64 	%fd60, %fd57, %fd52, %fd58;
	fma.rn.f64 	%fd61, %fd60, %fd52, %fd59;
	ld.global.nc.v2.f64 	{%fd62, %fd63}, [%rd17+32];
	fma.rn.f64 	%fd64, %fd61, %fd52, %fd62;
	fma.rn.f64 	%fd65, %fd64, %fd52, %fd63;
	fma.rn.f64 	%fd66, %fd65, %fd125, %fd125;
	fma.rn.f64 	%fd67, %fd65, %fd52, 0d3FF0000000000000;
	selp.f64 	%fd68, %fd67, %fd66, %p20;
	and.b32  	%r65, %r110, 2;
	setp.eq.s32 	%p21, %r65, 0;
	mov.f64 	%fd69, 0d0000000000000000;
	sub.f64 	%fd70, %fd69, %fd68;
	selp.f64 	%fd71, %fd68, %fd70, %p21;
	abs.f64 	%fd72, %fd71;
	mul.f64 	%fd73, %fd126, 0d3FE0000000000000;
	fma.rn.f64 	%fd126, %fd73, %fd72, %fd126;
$L__BB1_18:
	shl.b32 	%r66, %r5, 6;
	mov.u32 	%r67, _ZZ15kernel_problem2iiP4BodyS0_PhE2sm;
	add.s32 	%r68, %r67, %r66;
	ld.shared.f64 	%fd74, [%r68];
	sub.f64 	%fd17, %fd74, %fd119;
	ld.shared.f64 	%fd75, [%r68+8];
	sub.f64 	%fd18, %fd75, %fd120;
	ld.shared.f64 	%fd76, [%r68+16];
	sub.f64 	%fd19, %fd76, %fd121;
	mul.f64 	%fd77, %fd18, %fd18;
	fma.rn.f64 	%fd78, %fd17, %fd17, %fd77;
	fma.rn.f64 	%fd79, %fd19, %fd19, %fd78;
	add.f64 	%fd20, %fd79, 0d3EB0C6F7A0B5ED8D;
	{
	.reg .b32 %temp; 
	mov.b64 	{%temp, %r22}, %fd20;
	}
	setp.neu.f64 	%p22, %fd20, 0d0000000000000000;
	@%p22 bra 	$L__BB1_20;
	setp.lt.s32 	%p24, %r8, 0;
	and.b32  	%r69, %r8, 2146435072;
	setp.eq.s32 	%p25, %r69, 1073741824;
	selp.b32 	%r70, %r22, 0, %p25;
	or.b32  	%r71, %r70, 2146435072;
	selp.b32 	%r72, %r71, %r70, %p24;
	mov.b32 	%r73, 0;
	mov.b64 	%fd128, {%r73, %r72};
	bra.uni 	$L__BB1_21;
$L__BB1_20:
	abs.f64 	%fd80, %fd20;
	{ // callseq 2, 0
	.param .b64 param0;
	st.param.f64 	[param0], %fd80;
	.param .b64 retval0;
	call.uni (retval0), 
	__internal_accurate_pow, 
	(
	param0
	);
	ld.param.f64 	%fd81, [retval0];
	} // callseq 2
	setp.lt.s32 	%p23, %r22, 0;
	selp.f64 	%fd128, 0dFFF8000000000000, %fd81, %p23;
$L__BB1_21:
	add.f64 	%fd83, %fd20, 0d3FF8000000000000;
	{
	.reg .b32 %temp; 
	mov.b64 	{%temp, %r74}, %fd83;
	}
	and.b32  	%r75, %r74, 2146435072;
	setp.ne.s32 	%p26, %r75, 2146435072;
	@%p26 bra 	$L__BB1_26;
	setp.num.f64 	%p27, %fd20, %fd20;
	@%p27 bra 	$L__BB1_24;
	mov.f64 	%fd84, 0d3FF8000000000000;
	add.rn.f64 	%fd128, %fd20, %fd84;
	bra.uni 	$L__BB1_26;
$L__BB1_24:
	setp.neu.f64 	%p28, %fd20, 0d7FF0000000000000;
	@%p28 bra 	$L__BB1_26;
	setp.lt.s32 	%p29, %r22, 0;
	or.b32  	%r76, %r9, -2147483648;
	selp.b32 	%r77, %r76, %r9, %p1;
	selp.b32 	%r78, %r77, %r9, %p29;
	mov.b32 	%r79, 0;
	mov.b64 	%fd128, {%r79, %r78};
$L__BB1_26:
	setp.eq.f64 	%p30, %fd20, 0d3FF0000000000000;
	selp.f64 	%fd85, 0d3FF0000000000000, %fd128, %p30;
	mul.f64 	%fd86, %fd126, 0d3DD25868F4DEAE16;
	mul.f64 	%fd87, %fd86, %fd17;
	div.rn.f64 	%fd88, %fd87, %fd85;
	add.f64 	%fd131, %fd131, %fd88;
	mul.f64 	%fd89, %fd86, %fd18;
	div.rn.f64 	%fd90, %fd89, %fd85;
	add.f64 	%fd130, %fd130, %fd90;
	mul.f64 	%fd91, %fd86, %fd19;
	div.rn.f64 	%fd92, %fd91, %fd85;
	add.f64 	%fd129, %fd129, %fd92;
$L__BB1_27:
	add.s32 	%r109, %r109, 1;
	setp.ne.s32 	%p31, %r109, 0;
	add.s32 	%r108, %r108, 32;
	add.s32 	%r107, %r107, 32;
	add.s32 	%r106, %r106, 512;
	@%p31 bra 	$L__BB1_5;
	mul.f64 	%fd134, %fd131, 0d404E000000000000;
	mul.f64 	%fd133, %fd130, 0d404E000000000000;
	mul.f64 	%fd132, %fd129, 0d404E000000000000;
$L__BB1_29:
	mul.lo.s32 	%r27, %r1, 3;
	mul.lo.s32 	%r28, %r3, 3;
	mad.lo.s32 	%r80, %r27, %r5, %r28;
	shl.b32 	%r81, %r80, 3;
	mov.u32 	%r82, _ZZ15kernel_problem2iiP4BodyS0_PhE2sm;
	add.s32 	%r83, %r82, %r81;
	add.s32 	%r29, %r83, 2048;
	st.shared.f64 	[%r83+2048], %fd134;
	st.shared.f64 	[%r83+2056], %fd133;
	st.shared.f64 	[%r83+2064], %fd132;
	bar.sync 	0;
	mov.u32 	%r30, %ntid.y;
	setp.lt.u32 	%p32, %r30, 2;
	@%p32 bra 	$L__BB1_34;
	mov.b32 	%r111, 2;
$L__BB1_31:
	add.s32 	%r85, %r111, -1;
	and.b32  	%r86, %r85, %r5;
	setp.ne.s32 	%p33, %r86, 0;
	@%p33 bra 	$L__BB1_33;
	shr.u32 	%r87, %r111, 1;
	add.s32 	%r88, %r87, %r5;
	mad.lo.s32 	%r89, %r88, %r27, %r28;
	shl.b32 	%r90, %r89, 3;
	add.s32 	%r92, %r82, %r90;
	ld.shared.f64 	%fd93, [%r92+2048];
	ld.shared.f64 	%fd94, [%r29];
	add.f64 	%fd95, %fd93, %fd94;
	st.shared.f64 	[%r29], %fd95;
	ld.shared.f64 	%fd96, [%r92+2056];
	ld.shared.f64 	%fd97, [%r29+8];
	add.f64 	%fd98, %fd96, %fd97;
	st.shared.f64 	[%r29+8], %fd98;
	ld.shared.f64 	%fd99, [%r92+2064];
	ld.shared.f64 	%fd100, [%r29+16];
	add.f64 	%fd101, %fd99, %fd100;
	st.shared.f64 	[%r29+16], %fd101;
$L__BB1_33:
	bar.sync 	0;
	shl.b32 	%r111, %r111, 1;
	setp.le.u32 	%p34, %r111, %r30;
	@%p34 bra 	$L__BB1_31;
$L__BB1_34:
	setp.ge.s32 	%p35, %r4, %r35;
	add.s32 	%r93, %r27, %r28;
	shl.b32 	%r94, %r93, 3;
	add.s32 	%r96, %r82, %r94;
	add.s32 	%r33, %r96, 2048;
	setp.gt.u32 	%p36, %r5, 2;
	or.pred  	%p37, %p36, %p35;
	@%p37 bra 	$L__BB1_36;
	ld.param.u64 	%rd28, [_Z15kernel_problem2iiP4BodyS0_Ph_param_3];
	ld.param.u64 	%rd27, [_Z15kernel_problem2iiP4BodyS0_Ph_param_2];
	cvta.to.global.u64 	%rd18, %rd27;
	mul.wide.s32 	%rd19, %r4, 64;
	add.s64 	%rd20, %rd18, %rd19;
	mul.wide.u32 	%rd21, %r5, 8;
	add.s64 	%rd22, %rd20, %rd21;
	cvta.to.global.u64 	%rd23, %rd28;
	add.s64 	%rd24, %rd23, %rd19;
	add.s64 	%rd25, %rd24, %rd21;
	st.shared.f64 	[%r33], %fd119;
	st.shared.f64 	[%r33+8], %fd120;
	st.shared.f64 	[%r33+16], %fd121;
	ld.global.f64 	%fd102, [%rd22+24];
	add.s32 	%r97, %r28, %r5;
	shl.b32 	%r98, %r97, 3;
	add.s32 	%r100, %r82, %r98;
	ld.shared.f64 	%fd103, [%r100+2048];
	add.f64 	%fd104, %fd102, %fd103;
	shl.b32 	%r101, %r5, 3;
	add.s32 	%r102, %r33, %r101;
	ld.shared.f64 	%fd105, [%r102];
	fma.rn.f64 	%fd106, %fd104, 0d404E000000000000, %fd105;
	st.shared.f64 	[%r102], %fd106;
	st.global.f64 	[%rd25+24], %fd104;
	st.global.f64 	[%rd25], %fd106;
$L__BB1_36:
	bar.sync 	0;
	or.b32  	%r103, %r4, %r5;
	setp.ne.s32 	%p38, %r103, 0;
	@%p38 bra 	$L__BB1_39;
	ld.shared.f64 	%fd107, [%r33];
	ld.shared.f64 	%fd108, [%r33+24];
	sub.f64 	%fd109, %fd107, %fd108;
	ld.shared.f64 	%fd110, [%r33+8];
	ld.shared.f64 	%fd111, [%r33+32];
	sub.f64 	%fd112, %fd110, %fd111;
	ld.shared.f64 	%fd113, [%r33+16];
	ld.shared.f64 	%fd114, [%r33+40];
	sub.f64 	%fd115, %fd113, %fd114;
	mul.f64 	%fd116, %fd112, %fd112;
	fma.rn.f64 	%fd117, %fd109, %fd109, %fd116;
	fma.rn.f64 	%fd118, %fd115, %fd115, %fd117;
	setp.geu.f64 	%p39, %fd118, 0d42D6BCC41E900000;
	@%p39 bra 	$L__BB1_39;
	ld.param.u32 	%r105, [_Z15kernel_problem2iiP4BodyS0_Ph_param_0];
	st.global.u32 	[%rd2], %r105;
$L__BB1_39:
	ret;

}
	// .globl	_Z15kernel_problem3iiiiP4BodyS0_PhS1_
.visible .entry _Z15kernel_problem3iiiiP4BodyS0_PhS1_(
	.param .u32 _Z15kernel_problem3iiiiP4BodyS0_PhS1__param_0,
	.param .u32 _Z15kernel_problem3iiiiP4BodyS0_PhS1__param_1,
	.param .u32 _Z15kernel_problem3iiiiP4BodyS0_PhS1__param_2,
	.param .u32 _Z15kernel_problem3iiiiP4BodyS0_PhS1__param_3,
	.param .u64 .ptr .align 1 _Z15kernel_problem3iiiiP4BodyS0_PhS1__param_4,
	.param .u64 .ptr .align 1 _Z15kernel_problem3iiiiP4BodyS0_PhS1__param_5,
	.param .u64 .ptr .align 1 _Z15kernel_problem3iiiiP4BodyS0_PhS1__param_6,
	.param .u64 .ptr .align 1 _Z15kernel_problem3iiiiP4BodyS0_PhS1__param_7
)
{
	.reg .pred 	%p<44>;
	.reg .b32 	%r<108>;
	.reg .b64 	%rd<30>;
	.reg .b64 	%fd<150>;
	// demoted variable
	.shared .align 4 .b8 _ZZ15kernel_problem3iiiiP4BodyS0_PhS1_E2sm[5120];
	ld.param.u32 	%r34, [_Z15kernel_problem3iiiiP4BodyS0_PhS1__param_1];
	ld.param.u32 	%r35, [_Z15kernel_problem3iiiiP4BodyS0_PhS1__param_2];
	ld.param.u32 	%r36, [_Z15kernel_problem3iiiiP4BodyS0_PhS1__param_3];
	ld.param.u64 	%rd7, [_Z15kernel_problem3iiiiP4BodyS0_PhS1__param_4];
	ld.param.u64 	%rd6, [_Z15kernel_problem3iiiiP4BodyS0_PhS1__param_7];
	cvta.to.global.u64 	%rd1, %rd7;
	mov.u32 	%r37, %ctaid.x;
	mov.u32 	%r1, %ntid.x;
	mul.lo.s32 	%r2, %r37, %r1;
	mov.u32 	%r3, %tid.x;
	add.s32 	%r4, %r2, %r3;
	mov.u32 	%r5, %tid.y;
	setp.ge.s32 	%p3, %r4, %r35;
	@%p3 bra 	$L__BB2_2;
	mul.wide.s32 	%rd8, %r4, 64;
	add.s64 	%rd9, %rd1, %rd8;
	ld.global.f64 	%fd134, [%rd9];
	ld.global.f64 	%fd135, [%rd9+8];
	ld.global.f64 	%fd136, [%rd9+16];
$L__BB2_2:
	setp.ne.s32 	%p4, %r4, %r36;
	setp.ne.s32 	%p5, %r5, 0;
	or.pred  	%p6, %p5, %p4;
	@%p6 bra 	$L__BB2_5;
	ld.global.f64 	%fd41, [%rd1];
	sub.f64 	%fd42, %fd41, %fd134;
	ld.global.f64 	%fd43, [%rd1+8];
	sub.f64 	%fd44, %fd43, %fd135;
	ld.global.f64 	%fd45, [%rd1+16];
	sub.f64 	%fd46, %fd45, %fd136;
	mul.f64 	%fd47, %fd44, %fd44;
	fma.rn.f64 	%fd48, %fd42, %fd42, %fd47;
	fma.rn.f64 	%fd49, %fd46, %fd46, %fd48;
	setp.geu.f64 	%p7, %fd49, 0d42D6BCC41E900000;
	@%p7 bra 	$L__BB2_5;
	cvta.to.global.u64 	%rd10, %rd6;
	mov.b32 	%r38, 0;
	st.global.u32 	[%rd10], %r38;
$L__BB2_5:
	setp.lt.s32 	%p8, %r34, 1;
	mov.f64 	%fd147, 0d0000000000000000;
	mov.f64 	%fd148, %fd147;
	mov.f64 	%fd149, %fd147;
	@%p8 bra 	$L__BB2_31;
	ld.param.u32 	%r100, [_Z15kernel_problem3iiiiP4BodyS0_PhS1__param_0];
	mad.lo.s32 	%r39, %r5, %r1, %r3;
	shl.b32 	%r6, %r35, 4;
	mul.lo.s32 	%r40, %r100, 60;
	cvt.rn.f64.s32 	%fd52, %r40;
	div.rn.f64 	%fd7, %fd52, 0d40B7700000000000;
	abs.f64 	%fd53, %fd7;
	setp.eq.f64 	%p9, %fd53, 0d7FF0000000000000;
	mul.f64 	%fd54, %fd7, 0d3FE45F306DC9C883;
	cvt.rni.s32.f64 	%r41, %fd54;
	cvt.rn.f64.s32 	%fd55, %r41;
	fma.rn.f64 	%fd56, %fd55, 0dBFF921FB54442D18, %fd7;
	fma.rn.f64 	%fd57, %fd55, 0dBC91A62633145C00, %fd56;
	fma.rn.f64 	%fd58, %fd55, 0dB97B839A252049C0, %fd57;
	setp.ltu.f64 	%p10, %fd53, 0d41E0000000000000;
	mov.f64 	%fd146, 0d0000000000000000;
	mul.rn.f64 	%fd59, %fd7, %fd146;
	mov.f64 	%fd60, 0d3FF8000000000000;
	{
	.reg .b32 %temp; 
	mov.b64 	{%temp, %r7}, %fd60;
	}
	and.b32  	%r42, %r7, 2146435072;
	setp.eq.s32 	%p11, %r42, 1073741824;
	setp.lt.s32 	%p12, %r7, 0;
	selp.b32 	%r8, 0, 2146435072, %p12;
	and.b32  	%r43, %r7, 2147483647;
	setp.ne.s32 	%p13, %r43, 1071644672;
	and.pred  	%p1, %p11, %p13;
	or.pred  	%p2, %p9, %p10;
	selp.f64 	%fd8, %fd59, %fd58, %p9;
	selp.b32 	%r9, 0, %r41, %p9;
	neg.s32 	%r105, %r34;
	sub.s32 	%r44, %r5, %r2;
	sub.s32 	%r104, %r44, %r3;
	add.s32 	%r102, %r39, 256;
	mov.u64 	%rd17, __cudart_sin_cos_coeffs;
	mov.u32 	%r103, %r5;
	mov.f64 	%fd145, %fd146;
	mov.f64 	%fd144, %fd146;
$L__BB2_7:
	mad.lo.s32 	%r45, %r5, %r1, %r3;
	shl.b32 	%r46, %r45, 2;
	mov.u32 	%r47, _ZZ15kernel_problem3iiiiP4BodyS0_PhS1_E2sm;
	add.s32 	%r17, %r47, %r46;
	add.s32 	%r18, %r102, -256;
	setp.ge.s32 	%p14, %r18, %r6;
	@%p14 bra 	$L__BB2_9;
	mul.wide.u32 	%rd11, %r18, 4;
	add.s64 	%rd12, %rd1, %rd11;
	ld.global.u32 	%r48, [%rd12];
	st.shared.u32 	[%r17], %r48;
$L__BB2_9:
	add.s32 	%r49, %r102, -128;
	setp.ge.s32 	%p15, %r49, %r6;
	mul.wide.u32 	%rd13, %r18, 4;
	add.s64 	%rd2, %rd1, %rd13;
	@%p15 bra 	$L__BB2_11;
	ld.global.u32 	%r50, [%rd2+512];
	st.shared.u32 	[%r17+512], %r50;
$L__BB2_11:
	setp.ge.s32 	%p16, %r102, %r6;
	@%p16 bra 	$L__BB2_13;
	ld.global.u32 	%r51, [%rd2+1024];
	st.shared.u32 	[%r17+1024], %r51;
$L__BB2_13:
	add.s32 	%r52, %r102, 128;
	setp.ge.s32 	%p17, %r52, %r6;
	@%p17 bra 	$L__BB2_15;
	ld.global.u32 	%r53, [%rd2+1536];
	st.shared.u32 	[%r17+1536], %r53;
$L__BB2_15:
	bar.sync 	0;
	setp.eq.s32 	%p18, %r104, 0;
	setp.ge.s32 	%p19, %r103, %r35;
	or.pred  	%p20, %p18, %p19;
	@%p20 bra 	$L__BB2_29;
	shl.b32 	%r54, %r5, 6;
	add.s32 	%r56, %r47, %r54;
	ld.shared.f64 	%fd141, [%r56+48];
	ld.shared.u64 	%rd14, [%r56+56];
	setp.ne.s64 	%p21, %rd14, 1;
	@%p21 bra 	$L__BB2_20;
	mov.f64 	%fd140, %fd8;
	mov.u32 	%r106, %r9;
	@%p2 bra 	$L__BB2_19;
	{ // callseq 3, 0
	.param .b64 param0;
	st.param.f64 	[param0], %fd7;
	.param .align 16 .b8 retval0[16];
	call.uni (retval0), 
	__internal_trig_reduction_slowpathd, 
	(
	param0
	);
	ld.param.f64 	%fd140, [retval0];
	ld.param.b32 	%r106, [retval0+8];
	} // callseq 3
$L__BB2_19:
	shl.b32 	%r58, %r106, 6;
	cvt.u64.u32 	%rd15, %r58;
	and.b64  	%rd16, %rd15, 64;
	add.s64 	%rd18, %rd17, %rd16;
	mul.rn.f64 	%fd62, %fd140, %fd140;
	and.b32  	%r59, %r106, 1;
	setp.eq.b32 	%p22, %r59, 1;
	selp.f64 	%fd63, 0dBDA8FF8320FD8164, 0d3DE5DB65F9785EBA, %p22;
	ld.global.nc.v2.f64 	{%fd64, %fd65}, [%rd18];
	fma.rn.f64 	%fd66, %fd63, %fd62, %fd64;
	fma.rn.f64 	%fd67, %fd66, %fd62, %fd65;
	ld.global.nc.v2.f64 	{%fd68, %fd69}, [%rd18+16];
	fma.rn.f64 	%fd70, %fd67, %fd62, %fd68;
	fma.rn.f64 	%fd71, %fd70, %fd62, %fd69;
	ld.global.nc.v2.f64 	{%fd72, %fd73}, [%rd18+32];
	fma.rn.f64 	%fd74, %fd71, %fd62, %fd72;
	fma.rn.f64 	%fd75, %fd74, %fd62, %fd73;
	fma.rn.f64 	%fd76, %fd75, %fd140, %fd140;
	fma.rn.f64 	%fd77, %fd75, %fd62, 0d3FF0000000000000;
	selp.f64 	%fd78, %fd77, %fd76, %p22;
	and.b32  	%r60, %r106, 2;
	setp.eq.s32 	%p23, %r60, 0;
	mov.f64 	%fd79, 0d0000000000000000;
	sub.f64 	%fd80, %fd79, %fd78;
	selp.f64 	%fd81, %fd78, %fd80, %p23;
	abs.f64 	%fd82, %fd81;
	mul.f64 	%fd83, %fd141, 0d3FE0000000000000;
	fma.rn.f64 	%fd141, %fd83, %fd82, %fd141;
$L__BB2_20:
	shl.b32 	%r61, %r5, 6;
	mov.u32 	%r62, _ZZ15kernel_problem3iiiiP4BodyS0_PhS1_E2sm;
	add.s32 	%r63, %r62, %r61;
	ld.shared.f64 	%fd84, [%r63];
	sub.f64 	%fd17, %fd84, %fd134;
	ld.shared.f64 	%fd85, [%r63+8];
	sub.f64 	%fd18, %fd85, %fd135;
	ld.shared.f64 	%fd86, [%r63+16];
	sub.f64 	%fd19, %fd86, %fd136;
	mul.f64 	%fd87, %fd18, %fd18;
	fma.rn.f64 	%fd88, %fd17, %fd17, %fd87;
	fma.rn.f64 	%fd89, %fd19, %fd19, %fd88;
	add.f64 	%fd20, %fd89, 0d3EB0C6F7A0B5ED8D;
	{
	.reg .b32 %temp; 
	mov.b64 	{%temp, %r21}, %fd20;
	}
	setp.neu.f64 	%p24, %fd20, 0d0000000000000000;
	@%p24 bra 	$L__BB2_22;
	setp.lt.s32 	%p26, %r7, 0;
	and.b32  	%r64, %r7, 2146435072;
	setp.eq.s32 	%p27, %r64, 1073741824;
	selp.b32 	%r65, %r21, 0, %p27;
	or.b32  	%r66, %r65, 2146435072;
	selp.b32 	%r67, %r66, %r65, %p26;
	mov.b32 	%r68, 0;
	mov.b64 	%fd143, {%r68, %r67};
	bra.uni 	$L__BB2_23;
$L__BB2_22:
	abs.f64 	%fd90, %fd20;
	{ // callseq 4, 0
	.param .b64 param0;
	st.param.f64 	[param0], %fd90;
	.param .b64 retval0;
	call.uni (retval0), 
	__internal_accurate_pow, 
	(
	param0
	);
	ld.param.f64 	%fd91, [retval0];
	} // callseq 4
	setp.lt.s32 	%p25, %r21, 0;
	selp.f64 	%fd143, 0dFFF8000000000000, %fd91, %p25;
$L__BB2_23:
	add.f64 	%fd93, %fd20, 0d3FF8000000000000;
	{
	.reg .b32 %temp; 
	mov.b64 	{%temp, %r69}, %fd93;
	}
	and.b32  	%r70, %r69, 2146435072;
	setp.ne.s32 	%p28, %r70, 2146435072;
	@%p28 bra 	$L__BB2_28;
	setp.num.f64 	%p29, %fd20, %fd20;
	@%p29 bra 	$L__BB2_26;
	mov.f64 	%fd94, 0d3FF8000000000000;
	add.rn.f64 	%fd143, %fd20, %fd94;
	bra.uni 	$L__BB2_28;
$L__BB2_26:
	setp.neu.f64 	%p30, %fd20, 0d7FF0000000000000;
	@%p30 bra 	$L__BB2_28;
	setp.lt.s32 	%p31, %r21, 0;
	or.b32  	%r71, %r8, -2147483648;
	selp.b32 	%r72, %r71, %r8, %p1;
	selp.b32 	%r73, %r72, %r8, %p31;
	mov.b32 	%r74, 0;
	mov.b64 	%fd143, {%r74, %r73};
$L__BB2_28:
	setp.eq.f64 	%p32, %fd20, 0d3FF0000000000000;
	selp.f64 	%fd95, 0d3FF0000000000000, %fd143, %p32;
	mul.f64 	%fd96, %fd141, 0d3DD25868F4DEAE16;
	mul.f64 	%fd97, %fd96, %fd17;
	div.rn.f64 	%fd98, %fd97, %fd95;
	add.f64 	%fd146, %fd146, %fd98;
	mul.f64 	%fd99, %fd96, %fd18;
	div.rn.f64 	%fd100, %fd99, %fd95;
	add.f64 	%fd145, %fd145, %fd100;
	mul.f64 	%fd101, %fd96, %fd19;
	div.rn.f64 	%fd102, %fd101, %fd95;
	add.f64 	%fd144, %fd144, %fd102;
$L__BB2_29:
	add.s32 	%r105, %r105, 1;
	setp.ne.s32 	%p33, %r105, 0;
	add.s32 	%r104, %r104, 32;
	add.s32 	%r103, %r103, 32;
	add.s32 	%r102, %r102, 512;
	@%p33 bra 	$L__BB2_7;
	mul.f64 	%fd149, %fd146, 0d404E000000000000;
	mul.f64 	%fd148, %fd145, 0d404E000000000000;
	mul.f64 	%fd147, %fd144, 0d404E000000000000;
$L__BB2_31:
	mul.lo.s32 	%r26, %r1, 3;
	mul.lo.s32 	%r27, %r3, 3;
	mad.lo.s32 	%r75, %r26, %r5, %r27;
	shl.b32 	%r76, %r75, 3;
	mov.u32 	%r77, _ZZ15kernel_problem3iiiiP4BodyS0_PhS1_E2sm;
	add.s32 	%r78, %r77, %r76;
	add.s32 	%r28, %r78, 2048;
	st.shared.f64 	[%r78+2048], %fd149;
	st.shared.f64 	[%r78+2056], %fd148;
	st.shared.f64 	[%r78+2064], %fd147;
	bar.sync 	0;
	mov.u32 	%r29, %ntid.y;
	setp.lt.u32 	%p34, %r29, 2;
	@%p34 bra 	$L__BB2_36;
	mov.b32 	%r107, 2;
$L__BB2_33:
	add.s32 	%r80, %r107, -1;
	and.b32  	%r81, %r80, %r5;
	setp.ne.s32 	%p35, %r81, 0;
	@%p35 bra 	$L__BB2_35;
	shr.u32 	%r82, %r107, 1;
	add.s32 	%r83, %r82, %r5;
	mad.lo.s32 	%r84, %r83, %r26, %r27;
	shl.b32 	%r85, %r84, 3;
	add.s32 	%r87, %r77, %r85;
	ld.shared.f64 	%fd103, [%r87+2048];
	ld.shared.f64 	%fd104, [%r28];
	add.f64 	%fd105, %fd103, %fd104;
	st.shared.f64 	[%r28], %fd105;
	ld.shared.f64 	%fd106, [%r87+2056];
	ld.shared.f64 	%fd107, [%r28+8];
	add.f64 	%fd108, %fd106, %fd107;
	st.shared.f64 	[%r28+8], %fd108;
	ld.shared.f64 	%fd109, [%r87+2064];
	ld.shared.f64 	%fd110, [%r28+16];
	add.f64 	%fd111, %fd109, %fd110;
	st.shared.f64 	[%r28+16], %fd111;
$L__BB2_35:
	bar.sync 	0;
	shl.b32 	%r107, %r107, 1;
	setp.le.u32 	%p36, %r107, %r29;
	@%p36 bra 	$L__BB2_33;
$L__BB2_36:
	ld.param.u64 	%rd28, [_Z15kernel_problem3iiiiP4BodyS0_PhS1__param_5];
	cvta.to.global.u64 	%rd3, %rd28;
	setp.ge.s32 	%p37, %r4, %r35;
	add.s32 	%r88, %r26, %r27;
	shl.b32 	%r89, %r88, 3;
	add.s32 	%r91, %r77, %r89;
	add.s32 	%r32, %r91, 2048;
	setp.gt.u32 	%p38, %r5, 2;
	or.pred  	%p39, %p38, %p37;
	@%p39 bra 	$L__BB2_38;
	mul.wide.s32 	%rd19, %r4, 64;
	add.s64 	%rd20, %rd1, %rd19;
	mul.wide.u32 	%rd21, %r5, 8;
	add.s64 	%rd22, %rd20, %rd21;
	add.s64 	%rd23, %rd3, %rd19;
	add.s64 	%rd24, %rd23, %rd21;
	st.shared.f64 	[%r32], %fd134;
	st.shared.f64 	[%r32+8], %fd135;
	st.shared.f64 	[%r32+16], %fd136;
	ld.global.f64 	%fd112, [%rd22+24];
	add.s32 	%r92, %r27, %r5;
	shl.b32 	%r93, %r92, 3;
	add.s32 	%r95, %r77, %r93;
	ld.shared.f64 	%fd113, [%r95+2048];
	add.f64 	%fd114, %fd112, %fd113;
	shl.b32 	%r96, %r5, 3;
	add.s32 	%r97, %r32, %r96;
	ld.shared.f64 	%fd115, [%r97];
	fma.rn.f64 	%fd116, %fd114, 0d404E000000000000, %fd115;
	st.shared.f64 	[%r97], %fd116;
	st.global.f64 	[%rd24+24], %fd114;
	st.global.f64 	[%rd24], %fd116;
$L__BB2_38:
	bar.sync 	0;
	or.b32  	%r98, %r4, %r5;
	setp.ne.s32 	%p40, %r98, 0;
	@%p40 bra 	$L__BB2_44;
	ld.global.f64 	%fd117, [%rd1+112];
	setp.eq.f64 	%p41, %fd117, 0d0000000000000000;
	@%p41 bra 	$L__BB2_42;
	ld.param.u32 	%r101, [_Z15kernel_problem3iiiiP4BodyS0_PhS1__param_0];
	ld.shared.f64 	%fd119, [%r32];
	ld.shared.f64 	%fd120, [%r32+24];
	sub.f64 	%fd121, %fd119, %fd120;
	ld.shared.f64 	%fd122, [%r32+8];
	ld.shared.f64 	%fd123, [%r32+32];
	sub.f64 	%fd124, %fd122, %fd123;
	ld.shared.f64 	%fd125, [%r32+16];
	ld.shared.f64 	%fd126, [%r32+40];
	sub.f64 	%fd127, %fd125, %fd126;
	mad.lo.s32 	%r99, %r101, 60, 60;
	cvt.rn.f64.s32 	%fd39, %r99;
	mul.f64 	%fd128, %fd39, 0d412E848000000000;
	mul.f64 	%fd129, %fd124, %fd124;
	fma.rn.f64 	%fd130, %fd121, %fd121, %fd129;
	fma.rn.f64 	%fd131, %fd127, %fd127, %fd130;
	mul.f64 	%fd132, %fd128, %fd128;
	setp.geu.f64 	%p43, %fd131, %fd132;
	@%p43 bra 	$L__BB2_44;
	ld.param.u64 	%rd29, [_Z15kernel_problem3iiiiP4BodyS0_PhS1__param_6];
	fma.rn.f64 	%fd133, %fd39, 0d408F400000000000, 0d40F86A0000000000;
	cvta.to.global.u64 	%rd26, %rd29;
	st.global.f64 	[%rd26], %fd133;
	mov.b64 	%rd27, 0;
	st.global.u64 	[%rd3+112], %rd27;
	bra.uni 	$L__BB2_44;
$L__BB2_42:
	ld.global.f64 	%fd118, [%rd3+112];
	setp.eq.f64 	%p42, %fd118, 0d0000000000000000;
	@%p42 bra 	$L__BB2_44;
	mov.b64 	%rd25, 0;
	st.global.u64 	[%rd3+112], %rd25;
$L__BB2_44:
	ret;

}
.func  (.param .align 16 .b8 func_retval0[16]) __internal_trig_reduction_slowpathd(
	.param .b64 __internal_trig_reduction_slowpathd_param_0
)
{
	.local .align 8 .b8 	__local_depot3[40];
	.reg .b64 	%SP;
	.reg .b64 	%SPL;
	.reg .pred 	%p<10>;
	.reg .b32 	%r<47>;
	.reg .b64 	%rd<74>;
	.reg .b64 	%fd<5>;

	mov.u64 	%SPL, __local_depot3;
	ld.param.f64 	%fd4, [__internal_trig_reduction_slowpathd_param_0];
	add.u64 	%rd1, %SPL, 0;
	{
	.reg .b32 %temp; 
	mov.b64 	{%temp, %r1}, %fd4;
	}
	shr.u32 	%r2, %r1, 20;
	and.b32  	%r3, %r2, 2047;
	setp.eq.s32 	%p1, %r3, 2047;
	mov.b32 	%r46, 0;
	@%p1 bra 	$L__BB3_9;
	add.s32 	%r20, %r3, -1024;
	mov.b64 	%rd20, %fd4;
	shl.b64 	%rd2, %rd20, 11;
	shr.u32 	%r4, %r20, 6;
	sub.s32 	%r45, 15, %r4;
	sub.s32 	%r21, 19, %r4;
	setp.lt.u32 	%p2, %r20, 128;
	selp.b32 	%r6, 18, %r21, %p2;
	setp.ge.s32 	%p3, %r45, %r6;
	mov.b64 	%rd70, 0;
	@%p3 bra 	$L__BB3_4;
	add.s32 	%r23, %r6, %r4;
	neg.s32 	%r43, %r23;
	or.b64  	%rd3, %rd2, -9223372036854775808;
	mov.b64 	%rd70, 0;
	mov.b32 	%r42, 0;
	mov.u64 	%rd25, __cudart_i2opi_d;
	mov.u32 	%r44, %r45;
$L__BB3_3:
	.pragma "nounroll";
	mul.wide.s32 	%rd22, %r42, 8;
	add.s64 	%rd23, %rd1, %rd22;
	mul.wide.s32 	%rd24, %r44, 8;
	add.s64 	%rd26, %rd25, %rd24;
	ld.global.nc.u64 	%rd27, [%rd26];
	{
	.reg .u32 %r0, %r1, %r2, %r3, %alo, %ahi, %blo, %bhi, %clo, %chi;
	mov.b64 	{%alo,%ahi}, %rd27;
	mov.b64 	{%blo,%bhi}, %rd3;
	mov.b64 	{%clo,%chi}, %rd70;
	mad.lo.cc.u32 	%r0, %alo, %blo, %clo;
	madc.hi.cc.u32 	%r1, %alo, %blo, %chi;
	madc.hi.u32 	%r2, %alo, %bhi, 0;
	mad.lo.cc.u32 	%r1, %alo, %bhi, %r1;
	madc.hi.cc.u32 	%r2, %ahi, %blo, %r2;
	madc.hi.u32 	%r3, %ahi, %bhi, 0;
	mad.lo.cc.u32 	%r1, %ahi, %blo, %r1;
	madc.lo.cc.u32 	%r2, %ahi, %bhi, %r2;
	addc.u32 	%r3, %r3, 0;
	mov.b64 	%rd28, {%r0,%r1};
	mov.b64 	%rd70, {%r2,%r3};
	}
	st.local.u64 	[%rd23], %rd28;
	add.s32 	%r44, %r44, 1;
	add.s32 	%r43, %r43, 1;
	add.s32 	%r42, %r42, 1;
	setp.ne.s32 	%p4, %r43, -15;
	mov.u32 	%r45, %r6;
	@%p4 bra 	$L__BB3_3;
$L__BB3_4:
	cvt.s64.s32 	%rd29, %r45;
	cvt.u64.u32 	%rd30, %r4;
	add.s64 	%rd31, %rd30, %rd29;
	shl.b64 	%rd32, %rd31, 3;
	add.s64 	%rd33, %rd1, %rd32;
	st.local.u64 	[%rd33+-120], %rd70;
	and.b32  	%r15, %r2, 63;
	ld.local.u64 	%rd72, [%rd1+16];
	ld.local.u64 	%rd71, [%rd1+24];
	setp.eq.s32 	%p5, %r15, 0;
	@%p5 bra 	$L__BB3_6;
	shl.b64 	%rd34, %rd71, %r15;
	shr.u64 	%rd35, %rd72, 1;
	xor.b32  	%r24, %r15, 63;
	shr.u64 	%rd36, %rd35, %r24;
	or.b64  	%rd71, %rd34, %rd36;
	ld.local.u64 	%rd37, [%rd1+8];
	shl.b64 	%rd38, %rd72, %r15;
	shr.u64 	%rd39, %rd37, 1;
	shr.u64 	%rd40, %rd39, %r24;
	or.b64  	%rd72, %rd38, %rd40;
$L__BB3_6:
	and.b32  	%r25, %r1, -2147483648;
	shr.u64 	%rd41, %rd71, 62;
	cvt.u32.u64 	%r26, %rd41;
	mov.b64 	{%r27, %r28}, %rd71;
	mov.b64 	{%r29, %r30}, %rd72;
	shf.l.wrap.b32 	%r31, %r30, %r27, 2;
	shf.l.wrap.b32 	%r32, %r27, %r28, 2;
	mov.b64 	%rd42, {%r31, %r32};
	shl.b64 	%rd43, %rd72, 2;
	shr.u64 	%rd44, %rd42, 63;
	cvt.u32.u64 	%r33, %rd44;
	add.s32 	%r34, %r33, %r26;
	setp.eq.s32 	%p6, %r25, 0;
	neg.s32 	%r35, %r34;
	selp.b32 	%r46, %r34, %r35, %p6;
	setp.gt.s64 	%p7, %rd42, -1;
	mov.b64 	%rd45, 0;
	{
	.reg .u32 %r0, %r1, %r2, %r3, %a0, %a1, %a2, %a3, %b0, %b1, %b2, %b3;
	mov.b64 	{%a0,%a1}, %rd45;
	mov.b64 	{%a2,%a3}, %rd45;
	mov.b64 	{%b0,%b1}, %rd43;
	mov.b64 	{%b2,%b3}, %rd42;
	sub.cc.u32 	%r0, %a0, %b0;
	subc.cc.u32 	%r1, %a1, %b1;
	subc.cc.u32 	%r2, %a2, %b2;
	subc.u32 	%r3, %a3, %b3;
	mov.b64 	%rd46, {%r0,%r1};
	mov.b64 	%rd47, {%r2,%r3};
	}
	xor.b32  	%r36, %r25, -2147483648;
	selp.b64 	%rd73, %rd42, %rd47, %p7;
	selp.b64 	%rd14, %rd43, %rd46, %p7;
	selp.b32 	%r17, %r25, %r36, %p7;
	clz.b64 	%r37, %rd73;
	cvt.u64.u32 	%rd15, %r37;
	setp.eq.s32 	%p8, %r37, 0;
	@%p8 bra 	$L__BB3_8;
	cvt.u32.u64 	%r38, %rd15;
	and.b32  	%r39, %r38, 63;
	shl.b64 	%rd48, %rd73, %r39;
	shr.u64 	%rd49, %rd14, 1;
	not.b32 	%r40, %r38;
	and.b32  	%r41, %r40, 63;
	shr.u64 	%rd50, %rd49, %r41;
	or.b64  	%rd73, %rd48, %rd50;
$L__BB3_8:
	mov.b64 	%rd51, -3958705157555305931;
	{
	.reg .u32 %r0, %r1, %r2, %r3, %alo, %ahi, %blo, %bhi;
	mov.b64 	{%alo,%ahi}, %rd73;
	mov.b64 	{%blo,%bhi}, %rd51;
	mul.lo.u32 	%r0, %alo, %blo;
	mul.hi.u32 	%r1, %alo, %blo;
	mad.lo.cc.u32 	%r1, %alo, %bhi, %r1;
	madc.hi.u32 	%r2, %alo, %bhi, 0;
	mad.lo.cc.u32 	%r1, %ahi, %blo, %r1;
	madc.hi.cc.u32 	%r2, %ahi, %blo, %r2;
	madc.hi.u32 	%r3, %ahi, %bhi, 0;
	mad.lo.cc.u32 	%r2, %ahi, %bhi, %r2;
	addc.u32 	%r3, %r3, 0;
	mov.b64 	%rd52, {%r0,%r1};
	mov.b64 	%rd53, {%r2,%r3};
	}
	setp.gt.s64 	%p9, %rd53, 0;
	{
	.reg .u32 %r0, %r1, %r2, %r3, %a0, %a1, %a2, %a3, %b0, %b1, %b2, %b3;
	mov.b64 	{%a0,%a1}, %rd52;
	mov.b64 	{%a2,%a3}, %rd53;
	mov.b64 	{%b0,%b1}, %rd52;
	mov.b64 	{%b2,%b3}, %rd53;
	add.cc.u32 	%r0, %a0, %b0;
	addc.cc.u32 	%r1, %a1, %b1;
	addc.cc.u32 	%r2, %a2, %b2;
	addc.u32 	%r3, %a3, %b3;
	mov.b64 	%rd54, {%r0,%r1};
	mov.b64 	%rd55, {%r2,%r3};
	}
	selp.b64 	%rd56, %rd55, %rd53, %p9;
	selp.s64 	%rd57, -1, 0, %p9;
	sub.s64 	%rd58, %rd57, %rd15;
	cvt.u64.u32 	%rd59, %r17;
	shl.b64 	%rd60, %rd59, 32;
	add.s64 	%rd61, %rd56, 1;
	shr.u64 	%rd62, %rd61, 10;
	add.s64 	%rd63, %rd62, 1;
	shr.u64 	%rd64, %rd63, 1;
	shl.b64 	%rd65, %rd58, 52;
	add.s64 	%rd66, %rd65, %rd64;
	add.s64 	%rd67, %rd66, 4602678819172646912;
	or.b64  	%rd68, %rd67, %rd60;
	mov.b64 	%fd4, %rd68;
$L__BB3_9:
	st.param.f64 	[func_retval0], %fd4;
	st.param.b32 	[func_retval0+8], %r46;
	ret;

}
.func  (.param .b64 func_retval0) __internal_accurate_pow(
	.param .b64 __internal_accurate_pow_param_0
)
{
	.reg .pred 	%p<8>;
	.reg .b32 	%r<49>;
	.reg .b32 	%f<3>;
	.reg .b64 	%fd<109>;

	ld.param.f64 	%fd10, [__internal_accurate_pow_param_0];
	{
	.reg .b32 %temp; 
	mov.b64 	{%temp, %r46}, %fd10;
	}
	{
	.reg .b32 %temp; 
	mov.b64 	{%r45, %temp}, %fd10;
	}
	shr.u32 	%r47, %r46, 20;
	setp.gt.u32 	%p1, %r46, 1048575;
	@%p1 bra 	$L__BB4_2;
	mul.f64 	%fd11, %fd10, 0d4350000000000000;
	{
	.reg .b32 %temp; 
	mov.b64 	{%temp, %r46}, %fd11;
	}
	{
	.reg .b32 %temp; 
	mov.b64 	{%r45, %temp}, %fd11;
	}
	shr.u32 	%r16, %r46, 20;
	add.s32 	%r47, %r16, -54;
$L__BB4_2:
	add.s32 	%r48, %r47, -1023;
	and.b32  	%r17, %r46, -2146435073;
	or.b32  	%r18, %r17, 1072693248;
	mov.b64 	%fd107, {%r45, %r18};
	setp.lt.u32 	%p2, %r18, 1073127583;
	@%p2 bra 	$L__BB4_4;
	{
	.reg .b32 %temp; 
	mov.b64 	{%r19, %temp}, %fd107;
	}
	{
	.reg .b32 %temp; 
	mov.b64 	{%temp, %r20}, %fd107;
	}
	add.s32 	%r21, %r20, -1048576;
	mov.b64 	%fd107, {%r19, %r21};
	add.s32 	%r48, %r47, -1022;
$L__BB4_4:
	add.f64 	%fd12, %fd107, 0dBFF0000000000000;
	add.f64 	%fd13, %fd107, 0d3FF0000000000000;
	rcp.approx.ftz.f64 	%fd14, %fd13;
	neg.f64 	%fd15, %fd13;
	fma.rn.f64 	%fd16, %fd15, %fd14, 0d3FF0000000000000;
	fma.rn.f64 	%fd17, %fd16, %fd16, %fd16;
	fma.rn.f64 	%fd18, %fd17, %fd14, %fd14;
	mul.f64 	%fd19, %fd12, %fd18;
	fma.rn.f64 	%fd20, %fd12, %fd18, %fd19;
	mul.f64 	%fd21, %fd20, %fd20;
	fma.rn.f64 	%fd22, %fd21, 0d3EB0F5FF7D2CAFE2, 0d3ED0F5D241AD3B5A;
	fma.rn.f64 	%fd23, %fd22, %fd21, 0d3EF3B20A75488A3F;
	fma.rn.f64 	%fd24, %fd23, %fd21, 0d3F1745CDE4FAECD5;
	fma.rn.f64 	%fd25, %fd24, %fd21, 0d3F3C71C7258A578B;
	fma.rn.f64 	%fd26, %fd25, %fd21, 0d3F6249249242B910;
	fma.rn.f64 	%fd27, %fd26, %fd21, 0d3F89999999999DFB;
	sub.f64 	%fd28, %fd12, %fd20;
	add.f64 	%fd29, %fd28, %fd28;
	neg.f64 	%fd30, %fd20;
	fma.rn.f64 	%fd31, %fd30, %fd12, %fd29;
	mul.f64 	%fd32, %fd18, %fd31;
	fma.rn.f64 	%fd33, %fd21, %fd27, 0d3FB5555555555555;
	mov.f64 	%fd34, 0d3FB5555555555555;
	sub.f64 	%fd35, %fd34, %fd33;
	fma.rn.f64 	%fd36, %fd21, %fd27, %fd35;
	add.f64 	%fd37, %fd36, 0dBC46A4CB00B9E7B0;
	add.f64 	%fd38, %fd33, %fd37;
	sub.f64 	%fd39, %fd33, %fd38;
	add.f64 	%fd40, %fd37, %fd39;
	mul.rn.f64 	%fd41, %fd20, %fd20;
	neg.f64 	%fd42, %fd41;
	fma.rn.f64 	%fd43, %fd20, %fd20, %fd42;
	{
	.reg .b32 %temp; 
	mov.b64 	{%r22, %temp}, %fd32;
	}
	{
	.reg .b32 %temp; 
	mov.b64 	{%temp, %r23}, %fd32;
	}
	add.s32 	%r24, %r23, 1048576;
	mov.b64 	%fd44, {%r22, %r24};
	fma.rn.f64 	%fd45, %fd20, %fd44, %fd43;
	mul.rn.f64 	%fd46, %fd41, %fd20;
	neg.f64 	%fd47, %fd46;
	fma.rn.f64 	%fd48, %fd41, %fd20, %fd47;
	fma.rn.f64 	%fd49, %fd41, %fd32, %fd48;
	fma.rn.f64 	%fd50, %fd45, %fd20, %fd49;
	mul.rn.f64 	%fd51, %fd38, %fd46;
	neg.f64 	%fd52, %fd51;
	fma.rn.f64 	%fd53, %fd38, %fd46, %fd52;
	fma.rn.f64 	%fd54, %fd38, %fd50, %fd53;
	fma.rn.f64 	%fd55, %fd40, %fd46, %fd54;
	add.f64 	%fd56, %fd51, %fd55;
	sub.f64 	%fd57, %fd51, %fd56;
	add.f64 	%fd58, %fd55, %fd57;
	add.f64 	%fd59, %fd20, %fd56;
	sub.f64 	%fd60, %fd20, %fd59;
	add.f64 	%fd61, %fd56, %fd60;
	add.f64 	%fd62, %fd58, %fd61;
	add.f64 	%fd63, %fd32, %fd62;
	add.f64 	%fd64, %fd59, %fd63;
	sub.f64 	%fd65, %fd59, %fd64;
	add.f64 	%fd66, %fd63, %fd65;
	xor.b32  	%r25, %r48, -2147483648;
	mov.b32 	%r26, 1127219200;
	mov.b64 	%fd67, {%r25, %r26};
	mov.b32 	%r27, -2147483648;
	mov.b64 	%fd68, {%r27, %r26};
	sub.f64 	%fd69, %fd67, %fd68;
	fma.rn.f64 	%fd70, %fd69, 0d3FE62E42FEFA39EF, %fd64;
	fma.rn.f64 	%fd71, %fd69, 0dBFE62E42FEFA39EF, %fd70;
	sub.f64 	%fd72, %fd71, %fd64;
	sub.f64 	%fd73, %fd66, %fd72;
	fma.rn.f64 	%fd74, %fd69, 0d3C7ABC9E3B39803F, %fd73;
	add.f64 	%fd75, %fd70, %fd74;
	sub.f64 	%fd76, %fd70, %fd75;
	add.f64 	%fd77, %fd74, %fd76;
	mov.f64 	%fd78, 0d3FF8000000000000;
	{
	.reg .b32 %temp; 
	mov.b64 	{%temp, %r28}, %fd78;
	}
	{
	.reg .b32 %temp; 
	mov.b64 	{%r29, %temp}, %fd78;
	}
	shl.b32 	%r30, %r28, 1;
	setp.gt.u32 	%p3, %r30, -33554433;
	and.b32  	%r31, %r28, -15728641;
	selp.b32 	%r32, %r31, %r28, %p3;
	mov.b64 	%fd79, {%r29, %r32};
	mul.rn.f64 	%fd80, %fd75, %fd79;
	neg.f64 	%fd81, %fd80;
	fma.rn.f64 	%fd82, %fd75, %fd79, %fd81;
	fma.rn.f64 	%fd83, %fd77, %fd79, %fd82;
	add.f64 	%fd4, %fd80, %fd83;
	sub.f64 	%fd84, %fd80, %fd4;
	add.f64 	%fd5, %fd83, %fd84;
	fma.rn.f64 	%fd85, %fd4, 0d3FF71547652B82FE, 0d4338000000000000;
	{
	.reg .b32 %temp; 
	mov.b64 	{%r13, %temp}, %fd85;
	}
	mov.f64 	%fd86, 0dC338000000000000;
	add.rn.f64 	%fd87, %fd85, %fd86;
	fma.rn.f64 	%fd88, %fd87, 0dBFE62E42FEFA39EF, %fd4;
	fma.rn.f64 	%fd89, %fd87, 0dBC7ABC9E3B39803F, %fd88;
	fma.rn.f64 	%fd90, %fd89, 0d3E5ADE1569CE2BDF, 0d3E928AF3FCA213EA;
	fma.rn.f64 	%fd91, %fd90, %fd89, 0d3EC71DEE62401315;
	fma.rn.f64 	%fd92, %fd91, %fd89, 0d3EFA01997C89EB71;
	fma.rn.f64 	%fd93, %fd92, %fd89, 0d3F2A01A014761F65;
	fma.rn.f64 	%fd94, %fd93, %fd89, 0d3F56C16C1852B7AF;
	fma.rn.f64 	%fd95, %fd94, %fd89, 0d3F81111111122322;
	fma.rn.f64 	%fd96, %fd95, %fd89, 0d3FA55555555502A1;
	fma.rn.f64 	%fd97, %fd96, %fd89, 0d3FC5555555555511;
	fma.rn.f64 	%fd98, %fd97, %fd89, 0d3FE000000000000B;
	fma.rn.f64 	%fd99, %fd98, %fd89, 0d3FF0000000000000;
	fma.rn.f64 	%fd100, %fd99, %fd89, 0d3FF0000000000000;
	{
	.reg .b32 %temp; 
	mov.b64 	{%r14, %temp}, %fd100;
	}
	{
	.reg .b32 %temp; 
	mov.b64 	{%temp, %r15}, %fd100;
	}
	shl.b32 	%r33, %r13, 20;
	add.s32 	%r34, %r33, %r15;
	mov.b64 	%fd108, {%r14, %r34};
	{
	.reg .b32 %temp; 
	mov.b64 	{%temp, %r35}, %fd4;
	}
	mov.b32 	%f2, %r35;
	abs.f32 	%f1, %f2;
	setp.lt.f32 	%p4, %f1, 0f4086232B;
	@%p4 bra 	$L__BB4_7;
	setp.lt.f64 	%p5, %fd4, 0d0000000000000000;
	add.f64 	%fd101, %fd4, 0d7FF0000000000000;
	selp.f64 	%fd108, 0d0000000000000000, %fd101, %p5;
	setp.geu.f32 	%p6, %f1, 0f40874800;
	@%p6 bra 	$L__BB4_7;
	shr.u32 	%r36, %r13, 31;
	add.s32 	%r37, %r13, %r36;
	shr.s32 	%r38, %r37, 1;
	shl.b32 	%r39, %r38, 20;
	add.s32 	%r40, %r15, %r39;
	mov.b64 	%fd102, {%r14, %r40};
	sub.s32 	%r41, %r13, %r38;
	shl.b32 	%r42, %r41, 20;
	add.s32 	%r43, %r42, 1072693248;
	mov.b32 	%r44, 0;
	mov.b64 	%fd103, {%r44, %r43};
	mul.f64 	%fd108, %fd103, %fd102;
$L__BB4_7:
	abs.f64 	%fd104, %fd108;
	setp.eq.f64 	%p7, %fd104, 0d7FF0000000000000;
	fma.rn.f64 	%fd105, %fd108, %fd5, %fd108;
	selp.f64 	%fd106, %fd108, %fd105, %p7;
	st.param.f64 	[func_retval0], %fd106;
	ret;

}


// ===== COMPILED SASS (sm_100) =====

	.target	sm_100

	.elftype	@"ET_EXEC"


//--------------------- .note.nv.tkinfo           --------------------------
	.section	.note.nv.tkinfo,"",@"SHT_NOTE"
	.sectionflags	@"SHF_NOTE_NV_TKINFO"
	.tkinfo
        /*0018*/ 	.word	0x00000002
        /*0030*/ 	.string	""
        /*0030*/ 	.string	"ptxas"
        /*0030*/ 	.string	"Cuda compilation tools, release 13.0, V13.0.88"
        /*0030*/ 	.string	"Build cuda_13.0.r13.0/compiler.36424714_0"
        /*0030*/ 	.string	"-arch sm_100 -m 64 "



//--------------------- .note.nv.cuinfo           --------------------------
	.section	.note.nv.cuinfo,"",@"SHT_NOTE"
	.sectionflags	@"SHF_NOTE_NV_CUINFO"
        /*0018*/ 	.short	0x0002
        /*001a*/ 	.short	0x0064
        /*001c*/ 	.short	0x0082
	.zero		2


//--------------------- .nv.info                  --------------------------
	.section	.nv.info,"",@"SHT_CUDA_INFO"
	.align	4


	//----- nvinfo : EIATTR_REGCOUNT
	.align		4
        /*0000*/ 	.byte	0x04, 0x2f
        /*0002*/ 	.short	(.L_3 - .L_2)
	.align		4
.L_2:
        /*0004*/ 	.word	index@(_Z15kernel_problem1iiP4BodyS0_Ph)
        /*0008*/ 	.word	0x00000036


	//----- nvinfo : EIATTR_FRAME_SIZE
	.align		4
.L_3:
        /*000c*/ 	.byte	0x04, 0x11
        /*000e*/ 	.short	(.L_5 - .L_4)
	.align		4
.L_4:
        /*0010*/ 	.word	index@($_Z15kernel_problem1iiP4BodyS0_Ph$__internal_accurate_pow)
        /*0014*/ 	.word	0x00000000


	//----- nvinfo : EIATTR_FRAME_SIZE
	.align		4
.L_5:
        /*0018*/ 	.byte	0x04, 0x11
        /*001a*/ 	.short	(.L_7 - .L_6)
	.align		4
.L_6:
        /*001c*/ 	.word	index@($__internal_2_$__cuda_sm20_div_rn_f64_full)
        /*0020*/ 	.word	0x00000000


	//----- nvinfo : EIATTR_FRAME_SIZE
	.align		4
.L_7:
        /*0024*/ 	.byte	0x04, 0x11
        /*0026*/ 	.short	(.L_9 - .L_8)
	.align		4
.L_8:
        /*0028*/ 	.word	index@(_Z15kernel_problem1iiP4BodyS0_Ph)
        /*002c*/ 	.word	0x00000000


	//----- nvinfo : EIATTR_REGCOUNT
	.align		4
.L_9:
        /*0030*/ 	.byte	0x04, 0x2f
        /*0032*/ 	.short	(.L_11 - .L_10)
	.align		4
.L_10:
        /*0034*/ 	.word	index@(_Z15kernel_problem2iiP4BodyS0_Ph)
        /*0038*/ 	.word	0x00000038


	//----- nvinfo : EIATTR_FRAME_SIZE
	.align		4
.L_11:
        /*003c*/ 	.byte	0x04, 0x11
        /*003e*/ 	.short	(.L_13 - .L_12)
	.align		4
.L_12:
        /*0040*/ 	.word	index@($_Z15kernel_problem2iiP4BodyS0_Ph$__internal_trig_reduction_slowpathd)
        /*0044*/ 	.word	0x00000028


	//----- nvinfo : EIATTR_FRAME_SIZE
	.align		4
.L_13:
        /*0048*/ 	.byte	0x04, 0x11
        /*004a*/ 	.short	(.L_15 - .L_14)
	.align		4
.L_14:
        /*004c*/ 	.word	index@($_Z15kernel_problem2iiP4BodyS0_Ph$__internal_accurate_pow)
        /*0050*/ 	.word	0x00000028


	//----- nvinfo : EIATTR_FRAME_SIZE
	.align		4
.L_15:
        /*0054*/ 	.byte	0x04, 0x11
        /*0056*/ 	.short	(.L_17 - .L_16)
	.align		4
.L_16:
        /*0058*/ 	.word	index@($__internal_1_$__cuda_sm20_div_rn_f64_full)
        /*005c*/ 	.word	0x00000028


	//----- nvinfo : EIATTR_FRAME_SIZE
	.align		4
.L_17:
        /*0060*/ 	.byte	0x04, 0x11
        /*0062*/ 	.short	(.L_19 - .L_18)
	.align		4
.L_18:
        /*0064*/ 	.word	index@(_Z15kernel_problem2iiP4BodyS0_Ph)
        /*0068*/ 	.word	0x00000028


	//----- nvinfo : EIATTR_REGCOUNT
	.align		4
.L_19:
        /*006c*/ 	.byte	0x04, 0x2f
        /*006e*/ 	.short	(.L_21 - .L_20)
	.align		4
.L_20:
        /*0070*/ 	.word	index@(_Z15kernel_problem3iiiiP4BodyS0_PhS1_)
        /*0074*/ 	.word	0x00000038


	//----- nvinfo : EIATTR_FRAME_SIZE
	.align		4
.L_21:
        /*0078*/ 	.byte	0x04, 0x11
        /*007a*/ 	.short	(.L_23 - .L_22)
	.align		4
.L_22:
        /*007c*/ 	.word	index@($_Z15kernel_problem3iiiiP4BodyS0_PhS1_$__internal_trig_reduction_slowpathd)
        /*0080*/ 	.word	0x00000028


	//----- nvinfo : EIATTR_FRAME_SIZE
	.align		4
.L_23:
        /*0084*/ 	.byte	0x04, 0x11
        /*0086*/ 	.short	(.L_25 - .L_24)
	.align		4
.L_24:
        /*0088*/ 	.word	index@($_Z15kernel_problem3iiiiP4BodyS0_PhS1_$__internal_accurate_pow)
        /*008c*/ 	.word	0x00000028


	//----- nvinfo : EIATTR_FRAME_SIZE
	.align		4
.L_25:
        /*0090*/ 	.byte	0x04, 0x11
        /*0092*/ 	.short	(.L_27 - .L_26)
	.align		4
.L_26:
        /*0094*/ 	.word	index@($__internal_0_$__cuda_sm20_div_rn_f64_full)
        /*0098*/ 	.word	0x00000028


	//----- nvinfo : EIATTR_FRAME_SIZE
	.align		4
.L_27:
        /*009c*/ 	.byte	0x04, 0x11
        /*009e*/ 	.short	(.L_29 - .L_28)
	.align		4
.L_28:
        /*00a0*/ 	.word	index@(_Z15kernel_problem3iiiiP4BodyS0_PhS1_)
        /*00a4*/ 	.word	0x00000028


	//----- nvinfo : EIATTR_MIN_STACK_SIZE
	.align		4
.L_29:
        /*00a8*/ 	.byte	0x04, 0x12
        /*00aa*/ 	.short	(.L_31 - .L_30)
	.align		4
.L_30:
        /*00ac*/ 	.word	index@(_Z15kernel_problem3iiiiP4BodyS0_PhS1_)
        /*00b0*/ 	.word	0x00000028


	//----- nvinfo : EIATTR_MIN_STACK_SIZE
	.align		4
.L_31:
        /*00b4*/ 	.byte	0x04, 0x12
        /*00b6*/ 	.short	(.L_33 - .L_32)
	.align		4
.L_32:
        /*00b8*/ 	.word	index@(_Z15kernel_problem2iiP4BodyS0_Ph)
        /*00bc*/ 	.word	0x00000028


	//----- nvinfo : EIATTR_MIN_STACK_SIZE
	.align		4
.L_33:
        /*00c0*/ 	.byte	0x04, 0x12
        /*00c2*/ 	.short	(.L_35 - .L_34)
	.align		4
.L_34:
        /*00c4*/ 	.word	index@(_Z15kernel_problem1iiP4BodyS0_Ph)
        /*00c8*/ 	.word	0x00000000
.L_35:


//--------------------- .nv.compat                --------------------------
	.section	.nv.compat,"",@"SHT_CUDA_COMPAT_INFO"
	.align	4
        /*0000*/ 	.byte	0x02, 0x09, 0x00, 0x00, 0x02, 0x02, 0x01, 0x00, 0x02, 0x05, 0x05, 0x00, 0x03, 0x07, 0x01, 0x01
        /*0010*/ 	.byte	0x02, 0x03, 0x00, 0x00, 0x02, 0x06, 0x01, 0x00, 0x04, 0x0b, 0x08, 0x00, 0x01, 0x00, 0x00, 0x00
        /*0020*/ 	.byte	0x00, 0x00, 0x00, 0x00


//--------------------- .nv.info._Z15kernel_problem3iiiiP4BodyS0_PhS1_ --------------------------
	.section	.nv.info._Z15kernel_problem3iiiiP4BodyS0_PhS1_,"",@"SHT_CUDA_INFO"
	.sectionflags	@""
	.align	4


	//----- nvinfo : EIATTR_CUDA_API_VERSION
	.align		4
        /*0000*/ 	.byte	0x04, 0x37
        /*0002*/ 	.short	(.L_37 - .L_36)
.L_36:
        /*0004*/ 	.word	0x00000082


	//----- nvinfo : EIATTR_KPARAM_INFO
	.align		4
.L_37:
        /*0008*/ 	.byte	0x04, 0x17
        /*000a*/ 	.short	(.L_39 - .L_38)
.L_38:
        /*000c*/ 	.word	0x00000000
        /*0010*/ 	.short	0x0007
        /*0012*/ 	.short	0x0028
        /*0014*/ 	.byte	0x00, 0xf5, 0x21, 0x00


	//----- nvinfo : EIATTR_KPARAM_INFO
	.align		4
.L_39:
        /*0018*/ 	.byte	0x04, 0x17
        /*001a*/ 	.short	(.L_41 - .L_40)
.L_40:
        /*001c*/ 	.word	0x00000000
        /*0020*/ 	.short	0x0006
        /*0022*/ 	.short	0x0020
        /*0024*/ 	.byte	0x00, 0xf5, 0x21, 0x00


	//----- nvinfo : EIATTR_KPARAM_INFO
	.align		4
.L_41:
        /*0028*/ 	.byte	0x04, 0x17
        /*002a*/ 	.short	(.L_43 - .L_42)
.L_42:
        /*002c*/ 	.word	0x00000000
        /*0030*/ 	.short	0x0005
        /*0032*/ 	.short	0x0018
        /*0034*/ 	.byte	0x00, 0xf5, 0x21, 0x00


	//----- nvinfo : EIATTR_KPARAM_INFO
	.align		4
.L_43:
        /*0038*/ 	.byte	0x04, 0x17
        /*003a*/ 	.short	(.L_45 - .L_44)
.L_44:
        /*003c*/ 	.word	0x00000000
        /*0040*/ 	.short	0x0004
        /*0042*/ 	.short	0x0010
        /*0044*/ 	.byte	0x00, 0xf5, 0x21, 0x00


	//----- nvinfo : EIATTR_KPARAM_INFO
	.align		4
.L_45:
        /*0048*/ 	.byte	0x04, 0x17
        /*004a*/ 	.short	(.L_47 - .L_46)
.L_46:
        /*004c*/ 	.word	0x00000000
        /*0050*/ 	.short	0x0003
        /*0052*/ 	.short	0x000c
        /*0054*/ 	.byte	0x00, 0xf0, 0x11, 0x00


	//----- nvinfo : EIATTR_KPARAM_INFO
	.align		4
.L_47:
        /*0058*/ 	.byte	0x04, 0x17
        /*005a*/ 	.short	(.L_49 - .L_48)
.L_48:
        /*005c*/ 	.word	0x00000000
        /*0060*/ 	.short	0x0002
        /*0062*/ 	.short	0x0008
        /*0064*/ 	.byte	0x00, 0xf0, 0x11, 0x00


	//----- nvinfo : EIATTR_KPARAM_INFO
	.align		4
.L_49:
        /*0068*/ 	.byte	0x04, 0x17
        /*006a*/ 	.short	(.L_51 - .L_50)
.L_50:
        /*006c*/ 	.word	0x00000000
        /*0070*/ 	.short	0x0001
        /*0072*/ 	.short	0x0004
        /*0074*/ 	.byte	0x00, 0xf0, 0x11, 0x00


	//----- nvinfo : EIATTR_KPARAM_INFO
	.align		4
.L_51:
        /*0078*/ 	.byte	0x04, 0x17
        /*007a*/ 	.short	(.L_53 - .L_52)
.L_52:
        /*007c*/ 	.word	0x00000000
        /*0080*/ 	.short	0x0000
        /*0082*/ 	.short	0x0000
        /*0084*/ 	.byte	0x00, 0xf0, 0x11, 0x00


	//----- nvinfo : EIATTR_SPARSE_MMA_MASK
	.align		4
.L_53:
        /*0088*/ 	.byte	0x03, 0x50
        /*008a*/ 	.short	0x0000


	//----- nvinfo : EIATTR_MAXREG_COUNT
	.align		4
        /*008c*/ 	.byte	0x03, 0x1b
        /*008e*/ 	.short	0x00ff


	//----- nvinfo : EIATTR_NUM_BARRIERS
	.align		4
        /*0090*/ 	.byte	0x02, 0x4c
        /*0092*/ 	.byte	0x01
	.zero		1


	//----- nvinfo : EIATTR_MERCURY_ISA_VERSION
	.align		4
        /*0094*/ 	.byte	0x03, 0x5f
        /*0096*/ 	.short	0x0101


	//----- nvinfo : EIATTR_VRC_CTA_INIT_COUNT
	.align		4
        /*0098*/ 	.byte	0x02, 0x4a
	.zero		1
	.zero		1


	//----- nvinfo : EIATTR_EXIT_INSTR_OFFSETS
	.align		4
        /*009c*/ 	.byte	0x04, 0x1c
        /*009e*/ 	.short	(.L_55 - .L_54)


	//   ....[0]....
.L_54:
        /*00a0*/ 	.word	0x00001760


	//   ....[1]....
        /*00a4*/ 	.word	0x000018e0


	//   ....[2]....
        /*00a8*/ 	.word	0x00001960


	//   ....[3]....
        /*00ac*/ 	.word	0x000019a0


	//   ....[4]....
        /*00b0*/ 	.word	0x000019c0


	//----- nvinfo : EIATTR_CRS_STACK_SIZE
	.align		4
.L_55:
        /*00b4*/ 	.byte	0x04, 0x1e
        /*00b6*/ 	.short	(.L_57 - .L_56)
.L_56:
        /*00b8*/ 	.word	0x00000000


	//----- nvinfo : EIATTR_CBANK_PARAM_SIZE
	.align		4
.L_57:
        /*00bc*/ 	.byte	0x03, 0x19
        /*00be*/ 	.short	0x0030


	//----- nvinfo : EIATTR_PARAM_CBANK
	.align		4
        /*00c0*/ 	.byte	0x04, 0x0a
        /*00c2*/ 	.short	(.L_59 - .L_58)
	.align		4
.L_58:
        /*00c4*/ 	.word	index@(.nv.constant0._Z15kernel_problem3iiiiP4BodyS0_PhS1_)
        /*00c8*/ 	.short	0x0380
        /*00ca*/ 	.short	0x0030


	//----- nvinfo : EIATTR_SW_WAR
	.align		4
.L_59:
        /*00cc*/ 	.byte	0x04, 0x36
        /*00ce*/ 	.short	(.L_61 - .L_60)
.L_60:
        /*00d0*/ 	.word	0x00000008
.L_61:


//--------------------- .nv.info._Z15kernel_problem2iiP4BodyS0_Ph --------------------------
	.section	.nv.info._Z15kernel_problem2iiP4BodyS0_Ph,"",@"SHT_CUDA_INFO"
	.sectionflags	@""
	.align	4


	//----- nvinfo : EIATTR_CUDA_API_VERSION
	.align		4
        /*0000*/ 	.byte	0x04, 0x37
        /*0002*/ 	.short	(.L_63 - .L_62)
.L_62:
        /*0004*/ 	.word	0x00000082


	//----- nvinfo : EIATTR_KPARAM_INFO
	.align		4
.L_63:
        /*0008*/ 	.byte	0x04, 0x17
        /*000a*/ 	.short	(.L_65 - .L_64)
.L_64:
        /*000c*/ 	.word	0x00000000
        /*0010*/ 	.short	0x0004
        /*0012*/ 	.short	0x0018
        /*0014*/ 	.byte	0x00, 0xf5, 0x21, 0x00


	//----- nvinfo : EIATTR_KPARAM_INFO
	.align		4
.L_65:
        /*0018*/ 	.byte	0x04, 0x17
        /*001a*/ 	.short	(.L_67 - .L_66)
.L_66:
        /*001c*/ 	.word	0x00000000
        /*0020*/ 	.short	0x0003
        /*0022*/ 	.short	0x0010
        /*0024*/ 	.byte	0x00, 0xf5, 0x21, 0x00


	//----- nvinfo : EIATTR_KPARAM_INFO
	.align		4
.L_67:
        /*0028*/ 	.byte	0x04, 0x17
        /*002a*/ 	.short	(.L_69 - .L_68)
.L_68:
        /*002c*/ 	.word	0x00000000
        /*0030*/ 	.short	0x0002
        /*0032*/ 	.short	0x0008
        /*0034*/ 	.byte	0x00, 0xf5, 0x21, 0x00


	//----- nvinfo : EIATTR_KPARAM_INFO
	.align		4
.L_69:
        /*0038*/ 	.byte	0x04, 0x17
        /*003a*/ 	.short	(.L_71 - .L_70)
.L_70:
        /*003c*/ 	.word	0x00000000
        /*0040*/ 	.short	0x0001
        /*0042*/ 	.short	0x0004
        /*0044*/ 	.byte	0x00, 0xf0, 0x11, 0x00


	//----- nvinfo : EIATTR_KPARAM_INFO
	.align		4
.L_71:
        /*0048*/ 	.byte	0x04, 0x17
        /*004a*/ 	.short	(.L_73 - .L_72)
.L_72:
        /*004c*/ 	.word	0x00000000
        /*0050*/ 	.short	0x0000
        /*0052*/ 	.short	0x0000
        /*0054*/ 	.byte	0x00, 0xf0, 0x11, 0x00


	//----- nvinfo : EIATTR_SPARSE_MMA_MASK
	.align		4
.L_73:
        /*0058*/ 	.byte	0x03, 0x50
        /*005a*/ 	.short	0x0000


	//----- nvinfo : EIATTR_MAXREG_COUNT
	.align		4
        /*005c*/ 	.byte	0x03, 0x1b
        /*005e*/ 	.short	0x00ff


	//----- nvinfo : EIATTR_NUM_BARRIERS
	.align		4
        /*0060*/ 	.byte	0x02, 0x4c
        /*0062*/ 	.byte	0x01
	.zero		1


	//----- nvinfo : EIATTR_MERCURY_ISA_VERSION
	.align		4
        /*0064*/ 	.byte	0x03, 0x5f
        /*0066*/ 	.short	0x0101


	//----- nvinfo : EIATTR_VRC_CTA_INIT_COUNT
	.align		4
        /*0068*/ 	.byte	0x02, 0x4a
	.zero		1
	.zero		1


	//----- nvinfo : EIATTR_EXIT_INSTR_OFFSETS
	.align		4
        /*006c*/ 	.byte	0x04, 0x1c
        /*006e*/ 	.short	(.L_75 - .L_74)


	//   ....[0]....
.L_74:
        /*0070*/ 	.word	0x00000060


	//   ....[1]....
        /*0074*/ 	.word	0x00001680


	//   ....[2]....
        /*0078*/ 	.word	0x00001780


	//   ....[3]....
        /*007c*/ 	.word	0x000017c0


	//----- nvinfo : EIATTR_CRS_STACK_SIZE
	.align		4
.L_75:
        /*0080*/ 	.byte	0x04, 0x1e
        /*0082*/ 	.short	(.L_77 - .L_76)
.L_76:
        /*0084*/ 	.word	0x00000000


	//----- nvinfo : EIATTR_CBANK_PARAM_SIZE
	.align		4
.L_77:
        /*0088*/ 	.byte	0x03, 0x19
        /*008a*/ 	.short	0x0020


	//----- nvinfo : EIATTR_PARAM_CBANK
	.align		4
        /*008c*/ 	.byte	0x04, 0x0a
        /*008e*/ 	.short	(.L_79 - .L_78)
	.align		4
.L_78:
        /*0090*/ 	.word	index@(.nv.constant0._Z15kernel_problem2iiP4BodyS0_Ph)
        /*0094*/ 	.short	0x0380
        /*0096*/ 	.short	0x0020


	//----- nvinfo : EIATTR_SW_WAR
	.align		4
.L_79:
        /*0098*/ 	.byte	0x04, 0x36
        /*009a*/ 	.short	(.L_81 - .L_80)
.L_80:
        /*009c*/ 	.word	0x00000008
.L_81:


//--------------------- .nv.info._Z15kernel_problem1iiP4BodyS0_Ph --------------------------
	.section	.nv.info._Z15kernel_problem1iiP4BodyS0_Ph,"",@"SHT_CUDA_INFO"
	.sectionflags	@""
	.align	4


	//----- nvinfo : EIATTR_CUDA_API_VERSION
	.align		4
        /*0000*/ 	.byte	0x04, 0x37
        /*0002*/ 	.short	(.L_83 - .L_82)
.L_82:
        /*0004*/ 	.word	0x00000082


	//----- nvinfo : EIATTR_KPARAM_INFO
	.align		4
.L_83:
        /*0008*/ 	.byte	0x04, 0x17
        /*000a*/ 	.short	(.L_85 - .L_84)
.L_84:
        /*000c*/ 	.word	0x00000000
        /*0010*/ 	.short	0x0004
        /*0012*/ 	.short	0x0018
        /*0014*/ 	.byte	0x00, 0xf5, 0x21, 0x00


	//----- nvinfo : EIATTR_KPARAM_INFO
	.align		4
.L_85:
        /*0018*/ 	.byte	0x04, 0x17
        /*001a*/ 	.short	(.L_87 - .L_86)
.L_86:
        /*001c*/ 	.word	0x00000000
        /*0020*/ 	.short	0x0003
        /*0022*/ 	.short	0x0010
        /*0024*/ 	.byte	0x00, 0xf5, 0x21, 0x00


	//----- nvinfo : EIATTR_KPARAM_INFO
	.align		4
.L_87:
        /*0028*/ 	.byte	0x04, 0x17
        /*002a*/ 	.short	(.L_89 - .L_88)
.L_88:
        /*002c*/ 	.word	0x00000000
        /*0030*/ 	.short	0x0002
        /*0032*/ 	.short	0x0008
        /*0034*/ 	.byte	0x00, 0xf5, 0x21, 0x00


	//----- nvinfo : EIATTR_KPARAM_INFO
	.align		4
.L_89:
        /*0038*/ 	.byte	0x04, 0x17
        /*003a*/ 	.short	(.L_91 - .L_90)
.L_90:
        /*003c*/ 	.word	0x00000000
        /*0040*/ 	.short	0x0001
        /*0042*/ 	.short	0x0004
        /*0044*/ 	.byte	0x00, 0xf0, 0x11, 0x00


	//----- nvinfo : EIATTR_KPARAM_INFO
	.align		4
.L_91:
        /*0048*/ 	.byte	0x04, 0x17
        /*004a*/ 	.short	(.L_93 - .L_92)
.L_92:
        /*004c*/ 	.word	0x00000000
        /*0050*/ 	.short	0x0000
        /*0052*/ 	.short	0x0000
        /*0054*/ 	.byte	0x00, 0xf0, 0x11, 0x00


	//----- nvinfo : EIATTR_SPARSE_MMA_MASK
	.align		4
.L_93:
        /*0058*/ 	.byte	0x03, 0x50
        /*005a*/ 	.short	0x0000


	//----- nvinfo : EIATTR_MAXREG_COUNT
	.align		4
        /*005c*/ 	.byte	0x03, 0x1b
        /*005e*/ 	.short	0x00ff


	//----- nvinfo : EIATTR_NUM_BARRIERS
	.align		4
        /*0060*/ 	.byte	0x02, 0x4c
        /*0062*/ 	.byte	0x01
	.zero		1


	//----- nvinfo : EIATTR_MERCURY_ISA_VERSION
	.align		4
        /*0064*/ 	.byte	0x03, 0x5f
        /*0066*/ 	.short	0x0101


	//----- nvinfo : EIATTR_VRC_CTA_INIT_COUNT
	.align		4
        /*0068*/ 	.byte	0x02, 0x4a
	.zero		1
	.zero		1


	//----- nvinfo : EIATTR_EXIT_INSTR_OFFSETS
	.align		4
        /*006c*/ 	.byte	0x04, 0x1c
        /*006e*/ 	.short	(.L_95 - .L_94)


	//   ....[0]....
.L_94:
        /*0070*/ 	.word	0x00001050


	//   ....[1]....
        /*0074*/ 	.word	0x00001150


	//   ....[2]....
        /*0078*/ 	.word	0x00001170


	//----- nvinfo : EIATTR_CRS_STACK_SIZE
	.align		4
.L_95:
        /*007c*/ 	.byte	0x04, 0x1e
        /*007e*/ 	.short	(.L_97 - .L_96)
.L_96:
        /*0080*/ 	.word	0x00000000


	//----- nvinfo : EIATTR_CBANK_PARAM_SIZE
	.align		4
.L_97:
        /*0084*/ 	.byte	0x03, 0x19
        /*0086*/ 	.short	0x0020


	//----- nvinfo : EIATTR_PARAM_CBANK
	.align		4
        /*0088*/ 	.byte	0x04, 0x0a
        /*008a*/ 	.short	(.L_99 - .L_98)
	.align		4
.L_98:
        /*008c*/ 	.word	index@(.nv.constant0._Z15kernel_problem1iiP4BodyS0_Ph)
        /*0090*/ 	.short	0x0380
        /*0092*/ 	.short	0x0020


	//----- nvinfo : EIATTR_SW_WAR
	.align		4
.L_99:
        /*0094*/ 	.byte	0x04, 0x36
        /*0096*/ 	.short	(.L_101 - .L_100)
.L_100:
        /*0098*/ 	.word	0x00000008
.L_101:


//--------------------- .nv.callgraph             --------------------------
	.section	.nv.callgraph,"",@"SHT_CUDA_CALLGRAPH"
	.align	4
	.sectionentsize	8
	.align		4
        /*0000*/ 	.word	0x00000000
	.align		4
        /*0004*/ 	.word	0xffffffff
	.align		4
        /*0008*/ 	.word	0x00000000
	.align		4
        /*000c*/ 	.word	0xfffffffe
	.align		4
        /*0010*/ 	.word	0x00000000
	.align		4
        /*0014*/ 	.word	0xfffffffd
	.align		4
        /*0018*/ 	.word	0x00000000
	.align		4
        /*001c*/ 	.word	0xfffffffc


//--------------------- .nv.constant4             --------------------------
	.section	.nv.constant4,"a",@progbits
	.align	8
	.align		8
.nv.constant4:
        /*0000*/ 	.dword	__cudart_i2opi_d
	.align		8
        /*0008*/ 	.dword	__cudart_sin_cos_coeffs


//--------------------- .text._Z15kernel_problem3iiiiP4BodyS0_PhS1_ --------------------------
	.section	.text._Z15kernel_problem3iiiiP4BodyS0_PhS1_,"ax",@progbits
	.align	128
        .global         _Z15kernel_problem3iiiiP4BodyS0_PhS1_
        .type           _Z15kernel_problem3iiiiP4BodyS0_PhS1_,@function
        .size           _Z15kernel_problem3iiiiP4BodyS0_PhS1_,(.L_x_112 - _Z15kernel_problem3iiiiP4BodyS0_PhS1_)
        .other          _Z15kernel_problem3iiiiP4BodyS0_PhS1_,@"STO_CUDA_ENTRY STV_DEFAULT"
_Z15kernel_problem3iiiiP4BodyS0_PhS1_:
.text._Z15kernel_problem3iiiiP4BodyS0_PhS1_:
[----:B------:R-:W0:Y:S01]  /*0000*/  LDC R1, c[0x0][0x37c] ;  /* 0x0000df00ff017b82 */ /* 0x000e220000000800 */
[----:B------:R-:W1:Y:S07]  /*0010*/  S2R R0, SR_TID.X ;  /* 0x0000000000007919 */ /* 0x000e6e0000002100 */
[----:B------:R-:W2:Y:S01]  /*0020*/  S2UR UR4, SR_CTAID.X ;  /* 0x00000000000479c3 */ /* 0x000ea20000002500 */
[----:B------:R-:W2:Y:S01]  /*0030*/  LDCU UR9, c[0x0][0x360] ;  /* 0x00006c00ff0977ac */ /* 0x000ea20008000800 */
[----:B------:R-:W-:Y:S01]  /*0040*/  BSSY.RECONVERGENT B0, `(.L_x_0) ;  /* 0x000000e000007945 */ /* 0x000fe20003800200 */
[----:B------:R-:W3:Y:S01]  /*0050*/  S2R R5, SR_TID.Y ;  /* 0x0000000000057919 */ /* 0x000ee20000002200 */
[----:B0-----:R-:W-:Y:S01]  /*0060*/  VIADD R1, R1, 0xffffffd8 ;  /* 0xffffffd801017836 */ /* 0x001fe20000000000 */
[----:B------:R-:W0:Y:S01]  /*0070*/  LDCU UR5, c[0x0][0x388] ;  /* 0x00007100ff0577ac */ /* 0x000e220008000800 */
[----:B------:R-:W4:Y:S01]  /*0080*/  LDCU.64 UR10, c[0x0][0x358] ;  /* 0x00006b00ff0a77ac */ /* 0x000f220008000a00 */
[----:B--2---:R-:W-:-:S06]  /*0090*/  UIMAD UR4, UR4, UR9, URZ ;  /* 0x00000009040472a4 */ /* 0x004fcc000f8e02ff */
[----:B-1----:R-:W-:-:S05]  /*00a0*/  VIADD R4, R0, UR4 ;  /* 0x0000000400047c36 */ /* 0x002fca0008000000 */
[----:B0-----:R-:W-:-:S13]  /*00b0*/  ISETP.GE.AND P0, PT, R4, UR5, PT ;  /* 0x0000000504007c0c */ /* 0x001fda000bf06270 */
[----:B---34-:R-:W-:Y:S05]  /*00c0*/  @P0 BRA `(.L_x_1) ;  /* 0x0000000000140947 */ /* 0x018fea0003800000 */
[----:B------:R-:W0:Y:S02]  /*00d0*/  LDC.64 R2, c[0x0][0x390] ;  /* 0x0000e400ff027b82 */ /* 0x000e240000000a00 */
[----:B0-----:R-:W-:-:S05]  /*00e0*/  IMAD.WIDE R2, R4, 0x40, R2 ;  /* 0x0000004004027825 */ /* 0x001fca00078e0202 */
[----:B------:R0:W5:Y:S04]  /*00f0*/  LDG.E.64 R38, desc[UR10][R2.64] ;  /* 0x0000000a02267981 */ /* 0x000168000c1e1b00 */
[----:B------:R0:W5:Y:S04]  /*0100*/  LDG.E.64 R36, desc[UR10][R2.64+0x8] ;  /* 0x0000080a02247981 */ /* 0x000168000c1e1b00 */
[----:B------:R0:W5:Y:S02]  /*0110*/  LDG.E.64 R34, desc[UR10][R2.64+0x10] ;  /* 0x0000100a02227981 */ /* 0x000164000c1e1b00 */
.L_x_1:
[----:B------:R-:W-:Y:S05]  /*0120*/  BSYNC.RECONVERGENT B0 ;  /* 0x0000000000007941 */ /* 0x000fea0003800200 */
.L_x_0:
[----:B------:R-:W1:Y:S01]  /*0130*/  LDCU UR5, c[0x0][0x38c] ;  /* 0x00007180ff0577ac */ /* 0x000e620008000800 */
[----:B------:R-:W-:Y:S01]  /*0140*/  BSSY.RECONVERGENT B0, `(.L_x_2) ;  /* 0x0000013000007945 */ /* 0x000fe20003800200 */
[----:B-1----:R-:W-:-:S04]  /*0150*/  ISETP.NE.AND P0, PT, R4, UR5, PT ;  /* 0x0000000504007c0c */ /* 0x002fc8000bf05270 */
[----:B------:R-:W-:-:S13]  /*0160*/  ISETP.NE.OR P0, PT, R5, RZ, P0 ;  /* 0x000000ff0500720c */ /* 0x000fda0000705670 */
[----:B------:R-:W-:Y:S05]  /*0170*/  @P0 BRA `(.L_x_3) ;  /* 0x00000000003c0947 */ /* 0x000fea0003800000 */
[----:B0-----:R-:W0:Y:S02]  /*0180*/  LDC.64 R2, c[0x0][0x390] ;  /* 0x0000e400ff027b82 */ /* 0x001e240000000a00 */
[----:B0-----:R-:W2:Y:S04]  /*0190*/  LDG.E.64 R8, desc[UR10][R2.64+0x8] ;  /* 0x0000080a02087981 */ /* 0x001ea8000c1e1b00 */
[----:B------:R-:W3:Y:S04]  /*01a0*/  LDG.E.64 R6, desc[UR10][R2.64] ;  /* 0x0000000a02067981 */ /* 0x000ee8000c1e1b00 */
[----:B------:R-:W4:Y:S01]  /*01b0*/  LDG.E.64 R10, desc[UR10][R2.64+0x10] ;  /* 0x0000100a020a7981 */ /* 0x000f22000c1e1b00 */
[----:B------:R-:W-:Y:S01]  /*01c0*/  UMOV UR6, 0x1e900000 ;  /* 0x1e90000000067882 */ /* 0x000fe20000000000 */
[----:B------:R-:W-:Y:S01]  /*01d0*/  UMOV UR7, 0x42d6bcc4 ;  /* 0x42d6bcc400077882 */ /* 0x000fe20000000000 */
[----:B--2--5:R-:W-:-:S02]  /*01e0*/  DADD R8, -R36, R8 ;  /* 0x0000000024087229 */ /* 0x024fc40000000108 */
[----:B---3--:R-:W-:-:S06]  /*01f0*/  DADD R6, -R38, R6 ;  /* 0x0000000026067229 */ /* 0x008fcc0000000106 */
[----:B------:R-:W-:Y:S02]  /*0200*/  DMUL R8, R8, R8 ;  /* 0x0000000808087228 */ /* 0x000fe40000000000 */
[----:B----4-:R-:W-:-:S06]  /*0210*/  DADD R10, -R34, R10 ;  /* 0x00000000220a7229 */ /* 0x010fcc000000010a */
[----:B------:R-:W-:-:S08]  /*0220*/  DFMA R8, R6, R6, R8 ;  /* 0x000000060608722b */ /* 0x000fd00000000008 */
[----:B------:R-:W-:-:S08]  /*0230*/  DFMA R8, R10, R10, R8 ;  /* 0x0000000a0a08722b */ /* 0x000fd00000000008 */
[----:B------:R-:W-:-:S14]  /*0240*/  DSETP.GEU.AND P0, PT, R8, UR6, PT ;  /* 0x0000000608007e2a */ /* 0x000fdc000bf0e000 */
[----:B------:R-:W0:Y:S02]  /*0250*/  @!P0 LDC.64 R6, c[0x0][0x3a8] ;  /* 0x0000ea00ff068b82 */ /* 0x000e240000000a00 */
[----:B0-----:R1:W-:Y:S02]  /*0260*/  @!P0 STG.E desc[UR10][R6.64], RZ ;  /* 0x000000ff06008986 */ /* 0x0013e4000c10190a */
.L_x_3:
[----:B------:R-:W-:Y:S05]  /*0270*/  BSYNC.RECONVERGENT B0 ;  /* 0x0000000000007941 */ /* 0x000fea0003800200 */
.L_x_2:
[----:B------:R-:W2:Y:S01]  /*0280*/  LDCU.64 UR6, c[0x0][0x380] ;  /* 0x00007000ff0677ac */ /* 0x000ea20008000a00 */
[----:B------:R-:W-:Y:S02]  /*0290*/  CS2R R28, SRZ ;  /* 0x00000000001c7805 */ /* 0x000fe4000001ff00 */
[----:B------:R-:W-:Y:S02]  /*02a0*/  CS2R R30, SRZ ;  /* 0x00000000001e7805 */ /* 0x000fe4000001ff00 */
[----:B------:R-:W-:Y:S01]  /*02b0*/  CS2R R32, SRZ ;  /* 0x0000000000207805 */ /* 0x000fe2000001ff00 */
[----:B--2---:R-:W-:-:S09]  /*02c0*/  UISETP.GE.AND UP0, UPT, UR7, 0x1, UPT ;  /* 0x000000010700788c */ /* 0x004fd2000bf06270 */
[----:B------:R-:W-:Y:S05]  /*02d0*/  BRA.U !UP0, `(.L_x_4) ;  /* 0x0000001108147547 */ /* 0x000fea000b800000 */
[----:B0-----:R-:W1:Y:S01]  /*02e0*/  MUFU.RCP64H R3, 6000 ;  /* 0x40b7700000037908 */ /* 0x001e620000001800 */
[----:B------:R-:W-:Y:S01]  /*02f0*/  IMAD.MOV.U32 R8, RZ, RZ, 0x0 ;  /* 0x00000000ff087424 */ /* 0x000fe200078e00ff */
[----:B------:R-:W-:Y:S01]  /*0300*/  UIMAD UR5, UR6, 0x3c, URZ ;  /* 0x0000003c060578a4 */ /* 0x000fe2000f8e02ff */
[----:B------:R-:W-:Y:S02]  /*0310*/  IMAD.MOV.U32 R9, RZ, RZ, 0x40b77000 ;  /* 0x40b77000ff097424 */ /* 0x000fe400078e00ff */
[----:B------:R-:W-:-:S06]  /*0320*/  IMAD.MOV.U32 R2, RZ, RZ, 0x1 ;  /* 0x00000001ff027424 */ /* 0x000fcc00078e00ff */
[----:B-1----:R-:W-:-:S08]  /*0330*/  DFMA R6, R2, -R8, 1 ;  /* 0x3ff000000206742b */ /* 0x002fd00000000808 */
[----:B------:R-:W-:-:S08]  /*0340*/  DFMA R6, R6, R6, R6 ;  /* 0x000000060606722b */ /* 0x000fd00000000006 */
[----:B------:R-:W-:Y:S02]  /*0350*/  DFMA R2, R2, R6, R2 ;  /* 0x000000060202722b */ /* 0x000fe40000000002 */
[----:B------:R-:W0:Y:S06]  /*0360*/  I2F.F64 R6, UR5 ;  /* 0x0000000500067d12 */ /* 0x000e2c0008201c00 */
[----:B------:R-:W-:-:S08]  /*0370*/  DFMA R8, R2, -R8, 1 ;  /* 0x3ff000000208742b */ /* 0x000fd00000000808 */
[----:B------:R-:W-:Y:S01]  /*0380*/  DFMA R2, R2, R8, R2 ;  /* 0x000000080202722b */ /* 0x000fe20000000002 */
[----:B0-----:R-:W-:-:S07]  /*0390*/  FSETP.GEU.AND P1, PT, |R7|, 6.5827683646048100446e-37, PT ;  /* 0x036000000700780b */ /* 0x001fce0003f2e200 */
[----:B------:R-:W-:-:S08]  /*03a0*/  DMUL R8, R6, R2 ;  /* 0x0000000206087228 */ /* 0x000fd00000000000 */
[----:B------:R-:W-:-:S08]  /*03b0*/  DFMA R10, R8, -6000, R6 ;  /* 0xc0b77000080a782b */ /* 0x000fd00000000006 */
[----:B------:R-:W-:-:S10]  /*03c0*/  DFMA R2, R2, R10, R8 ;  /* 0x0000000a0202722b */ /* 0x000fd40000000008 */
[----:B------:R-:W-:-:S05]  /*03d0*/  FFMA R8, RZ, 5.732421875, R3 ;  /* 0x40b77000ff087823 */ /* 0x000fca0000000003 */
[----:B------:R-:W-:Y:S01]  /*03e0*/  FSETP.GT.AND P0, PT, |R8|, 1.469367938527859385e-39, PT ;  /* 0x001000000800780b */ /* 0x000fe20003f04200 */
[----:B------:R-:W-:-:S12]  /*03f0*/  IMAD R8, R5, UR9, R0 ;  /* 0x0000000905087c24 */ /* 0x000fd8000f8e0200 */
[----:B------:R-:W-:Y:S05]  /*0400*/  @P0 BRA P1, `(.L_x_5) ;  /* 0x0000000000200947 */ /* 0x000fea0000800000 */
[----:B------:R-:W-:Y:S01]  /*0410*/  IMAD.MOV.U32 R20, RZ, RZ, R6 ;  /* 0x000000ffff147224 */ /* 0x000fe200078e0006 */
[----:B------:R-:W-:Y:S01]  /*0420*/  MOV R44, 0x470 ;  /* 0x00000470002c7802 */ /* 0x000fe20000000f00 */
[----:B------:R-:W-:Y:S02]  /*0430*/  IMAD.MOV.U32 R21, RZ, RZ, R7 ;  /* 0x000000ffff157224 */ /* 0x000fe400078e0007 */
[----:B------:R-:W-:Y:S02]  /*0440*/  IMAD.MOV.U32 R16, RZ, RZ, RZ ;  /* 0x000000ffff107224 */ /* 0x000fe400078e00ff */
[----:B------:R-:W-:-:S07]  /*0450*/  IMAD.MOV.U32 R17, RZ, RZ, 0x40b77000 ;  /* 0x40b77000ff117424 */ /* 0x000fce00078e00ff */
[----:B-----5:R-:W-:Y:S05]  /*0460*/  CALL.REL.NOINC `($__internal_0_$__cuda_sm20_div_rn_f64_full) ;  /* 0x0000001400587944 */ /* 0x020fea0003c00000 */
[----:B------:R-:W-:Y:S02]  /*0470*/  IMAD.MOV.U32 R2, RZ, RZ, R16 ;  /* 0x000000ffff027224 */ /* 0x000fe400078e0010 */
[----:B------:R-:W-:-:S07]  /*0480*/  IMAD.MOV.U32 R3, RZ, RZ, R17 ;  /* 0x000000ffff037224 */ /* 0x000fce00078e0011 */
.L_x_5:
[----:B------:R-:W-:Y:S01]  /*0490*/  UMOV UR6, 0x6dc9c883 ;  /* 0x6dc9c88300067882 */ /* 0x000fe20000000000 */
[----:B------:R-:W-:Y:S01]  /*04a0*/  UMOV UR7, 0x3fe45f30 ;  /* 0x3fe45f3000077882 */ /* 0x000fe20000000000 */
[----:B------:R-:W0:Y:S01]  /*04b0*/  LDCU UR5, c[0x0][0x384] ;  /* 0x00007080ff0577ac */ /* 0x000e220008000800 */
[C---:B------:R-:W-:Y:S01]  /*04c0*/  DMUL R6, R2.reuse, UR6 ;  /* 0x0000000602067c28 */ /* 0x040fe20008000000 */
[----:B------:R-:W-:Y:S01]  /*04d0*/  VIADD R8, R8, 0x100 ;  /* 0x0000010008087836 */ /* 0x000fe20000000000 */
[C---:B------:R-:W-:Y:S01]  /*04e0*/  DSETP.NEU.AND P0, PT, |R2|.reuse, +INF , PT ;  /* 0x7ff000000200742a */ /* 0x040fe20003f0d200 */
[----:B------:R-:W-:Y:S01]  /*04f0*/  UMOV UR6, 0x54442d18 ;  /* 0x54442d1800067882 */ /* 0x000fe20000000000 */
[----:B------:R-:W-:Y:S01]  /*0500*/  UMOV UR7, 0x3ff921fb ;  /* 0x3ff921fb00077882 */ /* 0x000fe20000000000 */
[----:B------:R-:W-:Y:S01]  /*0510*/  UMOV UR12, 0x252049c0 ;  /* 0x252049c0000c7882 */ /* 0x000fe20000000000 */
[----:B------:R-:W1:Y:S01]  /*0520*/  F2I.F64 R14, R6 ;  /* 0x00000006000e7311 */ /* 0x000e620000301100 */
[----:B------:R-:W-:Y:S01]  /*0530*/  UMOV UR13, 0x397b839a ;  /* 0x397b839a000d7882 */ /* 0x000fe20000000000 */
[----:B------:R-:W-:Y:S01]  /*0540*/  DSETP.LTU.OR P2, PT, |R2|, 2.14748364800000000000e+09, !P0 ;  /* 0x41e000000200742a */ /* 0x000fe20004749600 */
[----:B------:R-:W-:-:S02]  /*0550*/  IADD3 R9, PT, PT, R5, -UR4, -R0 ;  /* 0x8000000405097c10 */ /* 0x000fc4000fffe800 */
[----:B------:R-:W-:Y:S02]  /*0560*/  CS2R R32, SRZ ;  /* 0x0000000000207805 */ /* 0x000fe4000001ff00 */
[----:B------:R-:W-:Y:S02]  /*0570*/  CS2R R30, SRZ ;  /* 0x00000000001e7805 */ /* 0x000fe4000001ff00 */
[----:B------:R-:W-:Y:S01]  /*0580*/  CS2R R28, SRZ ;  /* 0x00000000001c7805 */ /* 0x000fe2000001ff00 */
[----:B------:R-:W2:Y:S01]  /*0590*/  LDCU UR18, c[0x0][0x388] ;  /* 0x00007100ff1277ac */ /* 0x000ea20008000800 */
[----:B0-----:R-:W-:Y:S01]  /*05a0*/  UIADD3 UR5, UPT, UPT, -UR5, URZ, URZ ;  /* 0x000000ff05057290 */ /* 0x001fe2000fffe1ff */
[----:B-1----:R-:W0:Y:S02]  /*05b0*/  I2F.F64 R10, R14 ;  /* 0x0000000e000a7312 */ /* 0x002e240000201c00 */
[----:B0-----:R-:W-:Y:S01]  /*05c0*/  DFMA R12, R10, -UR6, R2 ;  /* 0x800000060a0c7c2b */ /* 0x001fe20008000002 */
[----:B------:R-:W-:Y:S01]  /*05d0*/  UMOV UR6, 0x33145c00 ;  /* 0x33145c0000067882 */ /* 0x000fe20000000000 */
[----:B------:R-:W-:-:S06]  /*05e0*/  UMOV UR7, 0x3c91a626 ;  /* 0x3c91a62600077882 */ /* 0x000fcc0000000000 */
[C---:B------:R-:W-:Y:S01]  /*05f0*/  DFMA R12, R10.reuse, -UR6, R12 ;  /* 0x800000060a0c7c2b */ /* 0x040fe2000800000c */
[----:B------:R-:W0:Y:S07]  /*0600*/  LDCU UR7, c[0x0][0x388] ;  /* 0x00007100ff0777ac */ /* 0x000e2e0008000800 */
[----:B------:R-:W-:Y:S01]  /*0610*/  DFMA R12, R10, -UR12, R12 ;  /* 0x8000000c0a0c7c2b */ /* 0x000fe2000800000c */
[----:B------:R-:W1:Y:S01]  /*0620*/  LDCU.64 UR12, c[0x4][0x8] ;  /* 0x01000100ff0c77ac */ /* 0x000e620008000a00 */
[----:B------:R-:W-:Y:S01]  /*0630*/  DMUL R10, RZ, R2 ;  /* 0x00000002ff0a7228 */ /* 0x000fe20000000000 */
[----:B0-----:R-:W-:-:S09]  /*0640*/  USHF.L.U32 UR7, UR7, 0x4, URZ ;  /* 0x0000000407077899 */ /* 0x001fd200080006ff */
[----:B------:R-:W-:Y:S01]  /*0650*/  FSEL R6, R10, R12, !P0 ;  /* 0x0000000c0a067208 */ /* 0x000fe20004000000 */
[----:B------:R-:W-:Y:S01]  /*0660*/  IMAD.MOV.U32 R10, RZ, RZ, R5 ;  /* 0x000000ffff0a7224 */ /* 0x000fe200078e0005 */
[----:B------:R-:W-:Y:S02]  /*0670*/  FSEL R7, R11, R13, !P0 ;  /* 0x0000000d0b077208 */ /* 0x000fe40004000000 */
[----:B--2---:R-:W-:-:S07]  /*0680*/  SEL R11, R14, RZ, P0 ;  /* 0x000000ff0e0b7207 */ /* 0x004fce0000000000 */
.L_x_22:
[----:B0-----:R-:W0:Y:S01]  /*0690*/  LDC.64 R12, c[0x0][0x390] ;  /* 0x0000e400ff0c7b82 */ /* 0x001e220000000a00 */
[C---:B------:R-:W-:Y:S01]  /*06a0*/  VIADD R15, R8.reuse, 0xffffff00 ;  /* 0xffffff00080f7836 */ /* 0x040fe20000000000 */
[C---:B------:R-:W-:Y:S01]  /*06b0*/  ISETP.GE.AND P3, PT, R8.reuse, UR7, PT ;  /* 0x0000000708007c0c */ /* 0x040fe2000bf66270 */
[C---:B------:R-:W-:Y:S02]  /*06c0*/  VIADD R14, R8.reuse, 0xffffff80 ;  /* 0xffffff80080e7836 */ /* 0x040fe40000000000 */
[----:B------:R-:W-:Y:S01]  /*06d0*/  VIADD R16, R8, 0x80 ;  /* 0x0000008008107836 */ /* 0x000fe20000000000 */
[C---:B------:R-:W-:Y:S02]  /*06e0*/  ISETP.GE.AND P0, PT, R15.reuse, UR7, PT ;  /* 0x000000070f007c0c */ /* 0x040fe4000bf06270 */
[----:B------:R-:W-:Y:S02]  /*06f0*/  ISETP.GE.AND P1, PT, R14, UR7, PT ;  /* 0x000000070e007c0c */ /* 0x000fe4000bf26270 */
[----:B------:R-:W-:Y:S01]  /*0700*/  ISETP.GE.AND P4, PT, R16, UR7, PT ;  /* 0x0000000710007c0c */ /* 0x000fe2000bf86270 */
[----:B0-----:R-:W-:-:S08]  /*0710*/  IMAD.WIDE.U32 R12, R15, 0x4, R12 ;  /* 0x000000040f0c7825 */ /* 0x001fd000078e000c */
[----:B------:R-:W2:Y:S04]  /*0720*/  @!P0 LDG.E R15, desc[UR10][R12.64] ;  /* 0x0000000a0c0f8981 */ /* 0x000ea8000c1e1900 */
[----:B------:R-:W3:Y:S04]  /*0730*/  @!P1 LDG.E R17, desc[UR10][R12.64+0x200] ;  /* 0x0002000a0c119981 */ /* 0x000ee8000c1e1900 */
[----:B------:R-:W4:Y:S04]  /*0740*/  @!P3 LDG.E R19, desc[UR10][R12.64+0x400] ;  /* 0x0004000a0c13b981 */ /* 0x000f28000c1e1900 */
[----:B------:R-:W4:Y:S01]  /*0750*/  @!P4 LDG.E R21, desc[UR10][R12.64+0x600] ;  /* 0x0006000a0c15c981 */ /* 0x000f22000c1e1900 */
[----:B------:R-:W0:Y:S01]  /*0760*/  S2UR UR6, SR_CgaCtaId ;  /* 0x00000000000679c3 */ /* 0x000e220000008800 */
[----:B------:R-:W-:Y:S01]  /*0770*/  UMOV UR4, 0x400 ;  /* 0x0000040000047882 */ /* 0x000fe20000000000 */
[----:B------:R-:W-:Y:S01]  /*0780*/  IMAD R14, R5, UR9, R0 ;  /* 0x00000009050e7c24 */ /* 0x000fe2000f8e0200 */
[----:B------:R-:W-:Y:S01]  /*0790*/  UIADD3 UR5, UPT, UPT, UR5, 0x1, URZ ;  /* 0x0000000105057890 */ /* 0x000fe2000fffe0ff */
[----:B------:R-:W-:Y:S03]  /*07a0*/  BSSY.RECONVERGENT B0, `(.L_x_6) ;  /* 0x00000b1000007945 */ /* 0x000fe60003800200 */
[----:B------:R-:W-:-:S02]  /*07b0*/  UISETP.NE.AND UP0, UPT, UR5, URZ, UPT ;  /* 0x000000ff0500728c */ /* 0x000fc4000bf05270 */
[----:B0-----:R-:W-:-:S06]  /*07c0*/  ULEA UR4, UR6, UR4, 0x18 ;  /* 0x0000000406047291 */ /* 0x001fcc000f8ec0ff */
[----:B------:R-:W-:-:S05]  /*07d0*/  LEA R14, R14, UR4, 0x2 ;  /* 0x000000040e0e7c11 */ /* 0x000fca000f8e10ff */
[----:B--2---:R0:W-:Y:S01]  /*07e0*/  @!P0 STS [R14], R15 ;  /* 0x0000000f0e008388 */ /* 0x0041e20000000800 */
[----:B------:R-:W-:-:S03]  /*07f0*/  ISETP.GE.AND P0, PT, R10, UR18, PT ;  /* 0x000000120a007c0c */ /* 0x000fc6000bf06270 */
[----:B---3--:R0:W-:Y:S01]  /*0800*/  @!P1 STS [R14+0x200], R17 ;  /* 0x000200110e009388 */ /* 0x0081e20000000800 */
[----:B------:R-:W-:-:S03]  /*0810*/  ISETP.EQ.OR P0, PT, R9, RZ, P0 ;  /* 0x000000ff0900720c */ /* 0x000fc60000702670 */
[----:B----4-:R0:W-:Y:S04]  /*0820*/  @!P3 STS [R14+0x400], R19 ;  /* 0x000400130e00b388 */ /* 0x0101e80000000800 */
[----:B------:R0:W-:Y:S01]  /*0830*/  @!P4 STS [R14+0x600], R21 ;  /* 0x000600150e00c388 */ /* 0x0001e20000000800 */
[----:B------:R-:W-:Y:S06]  /*0840*/  BAR.SYNC.DEFER_BLOCKING 0x0 ;  /* 0x0000000000007b1d */ /* 0x000fec0000010000 */
[----:B------:R-:W-:Y:S05]  /*0850*/  @P0 BRA `(.L_x_7) ;  /* 0x0000000800940947 */ /* 0x000fea0003800000 */
[----:B0-----:R-:W-:Y:S01]  /*0860*/  LEA R14, R5, UR4, 0x6 ;  /* 0x00000004050e7c11 */ /* 0x001fe2000f8e30ff */
[----:B------:R-:W-:Y:S05]  /*0870*/  BSSY.RECONVERGENT B2, `(.L_x_8) ;  /* 0x000002d000027945 */ /* 0x000fea0003800200 */
[----:B------:R-:W0:Y:S02]  /*0880*/  LDS.128 R12, [R14+0x30] ;  /* 0x000030000e0c7984 */ /* 0x000e240000000c00 */
[----:B0-----:R-:W-:-:S04]  /*0890*/  ISETP.NE.U32.AND P0, PT, R14, 0x1, PT ;  /* 0x000000010e00780c */ /* 0x001fc80003f05070 */
[----:B------:R-:W-:-:S13]  /*08a0*/  ISETP.NE.AND.EX P0, PT, R15, RZ, PT, P0 ;  /* 0x000000ff0f00720c */ /* 0x000fda0003f05300 */
[----:B------:R-:W-:Y:S05]  /*08b0*/  @P0 BRA `(.L_x_9) ;  /* 0x0000000000a00947 */ /* 0x000fea0003800000 */
[----:B------:R-:W-:Y:S01]  /*08c0*/  BSSY.RECONVERGENT B1, `(.L_x_10) ;  /* 0x0000009000017945 */ /* 0x000fe20003800200 */
[----:B------:R-:W-:Y:S02]  /*08d0*/  IMAD.MOV.U32 R44, RZ, RZ, R11 ;  /* 0x000000ffff2c7224 */ /* 0x000fe400078e000b */
[----:B------:R-:W-:Y:S02]  /*08e0*/  IMAD.MOV.U32 R14, RZ, RZ, R6 ;  /* 0x000000ffff0e7224 */ /* 0x000fe400078e0006 */
[----:B------:R-:W-:Y:S01]  /*08f0*/  IMAD.MOV.U32 R15, RZ, RZ, R7 ;  /* 0x000000ffff0f7224 */ /* 0x000fe200078e0007 */
[----:B------:R-:W-:Y:S06]  /*0900*/  @P2 BRA `(.L_x_11) ;  /* 0x0000000000102947 */ /* 0x000fec0003800000 */
[----:B------:R-:W-:Y:S01]  /*0910*/  IMAD.MOV.U32 R14, RZ, RZ, R2 ;  /* 0x000000ffff0e7224 */ /* 0x000fe200078e0002 */
[----:B------:R-:W-:Y:S01]  /*0920*/  MOV R26, 0x950 ;  /* 0x00000950001a7802 */ /* 0x000fe20000000f00 */
[----:B------:R-:W-:-:S07]  /*0930*/  IMAD.MOV.U32 R24, RZ, RZ, R3 ;  /* 0x000000ffff187224 */ /* 0x000fce00078e0003 */
[----:B-1---5:R-:W-:Y:S05]  /*0940*/  CALL.REL.NOINC `($_Z15kernel_problem3iiiiP4BodyS0_PhS1_$__internal_trig_reduction_slowpathd) ;  /* 0x0000002000307944 */ /* 0x022fea0003c00000 */
.L_x_11:
[----:B-1----:R-:W-:Y:S05]  /*0950*/  BSYNC.RECONVERGENT B1 ;  /* 0x0000000000017941 */ /* 0x002fea0003800200 */
.L_x_10:
[----:B------:R-:W-:-:S05]  /*0960*/  IMAD.SHL.U32 R16, R44, 0x40, RZ ;  /* 0x000000402c107824 */ /* 0x000fca00078e00ff */
[----:B------:R-:W-:-:S04]  /*0970*/  LOP3.LUT R16, R16, 0x40, RZ, 0xc0, !PT ;  /* 0x0000004010107812 */ /* 0x000fc800078ec0ff */
[----:B------:R-:W-:-:S05]  /*0980*/  IADD3 R46, P0, PT, R16, UR12, RZ ;  /* 0x0000000c102e7c10 */ /* 0x000fca000ff1e0ff */
[----:B------:R-:W-:-:S05]  /*0990*/  IMAD.X R47, RZ, RZ, UR13, P0 ;  /* 0x0000000dff2f7e24 */ /* 0x000fca00080e06ff */
[----:B------:R-:W2:Y:S04]  /*09a0*/  LDG.E.128.CONSTANT R16, desc[UR10][R46.64] ;  /* 0x0000000a2e107981 */ /* 0x000ea8000c1e9d00 */
[----:B------:R-:W3:Y:S04]  /*09b0*/  LDG.E.128.CONSTANT R20, desc[UR10][R46.64+0x10] ;  /* 0x0000100a2e147981 */ /* 0x000ee8000c1e9d00 */
[----:B------:R-:W4:Y:S01]  /*09c0*/  LDG.E.128.CONSTANT R24, desc[UR10][R46.64+0x20] ;  /* 0x0000200a2e187981 */ /* 0x000f22000c1e9d00 */
[----:B------:R-:W-:Y:S01]  /*09d0*/  LOP3.LUT R40, R44, 0x1, RZ, 0xc0, !PT ;  /* 0x000000012c287812 */ /* 0x000fe200078ec0ff */
[----:B------:R-:W-:-:S02]  /*09e0*/  IMAD.MOV.U32 R42, RZ, RZ, 0x20fd8164 ;  /* 0x20fd8164ff2a7424 */ /* 0x000fc400078e00ff */
[----:B------:R-:W-:Y:S01]  /*09f0*/  IMAD.MOV.U32 R43, RZ, RZ, 0x3da8ff83 ;  /* 0x3da8ff83ff2b7424 */ /* 0x000fe200078e00ff */
[----:B------:R-:W-:Y:S01]  /*0a00*/  ISETP.NE.U32.AND P0, PT, R40, 0x1, PT ;  /* 0x000000012800780c */ /* 0x000fe20003f05070 */
[----:B------:R-:W-:-:S03]  /*0a10*/  DMUL R40, R14, R14 ;  /* 0x0000000e0e287228 */ /* 0x000fc60000000000 */
[----:B------:R-:W-:Y:S02]  /*0a20*/  FSEL R42, R42, -8.06006814911005101289e+34, !P0 ;  /* 0xf9785eba2a2a7808 */ /* 0x000fe40004000000 */
[----:B------:R-:W-:-:S06]  /*0a30*/  FSEL R43, -R43, 0.11223486810922622681, !P0 ;  /* 0x3de5db652b2b7808 */ /* 0x000fcc0004000100 */
[----:B--2---:R-:W-:-:S08]  /*0a40*/  DFMA R16, R40, R42, R16 ;  /* 0x0000002a2810722b */ /* 0x004fd00000000010 */
[----:B------:R-:W-:-:S08]  /*0a50*/  DFMA R16, R40, R16, R18 ;  /* 0x000000102810722b */ /* 0x000fd00000000012 */
[----:B---3--:R-:W-:-:S08]  /*0a60*/  DFMA R16, R40, R16, R20 ;  /* 0x000000102810722b */ /* 0x008fd00000000014 */
[----:B------:R-:W-:-:S08]  /*0a70*/  DFMA R16, R40, R16, R22 ;  /* 0x000000102810722b */ /* 0x000fd00000000016 */
[----:B----4-:R-:W-:-:S08]  /*0a80*/  DFMA R16, R40, R16, R24 ;  /* 0x000000102810722b */ /* 0x010fd00000000018 */
[----:B------:R-:W-:-:S08]  /*0a90*/  DFMA R16, R40, R16, R26 ;  /* 0x000000102810722b */ /* 0x000fd0000000001a */
[----:B------:R-:W-:Y:S02]  /*0aa0*/  DFMA R14, R16, R14, R14 ;  /* 0x0000000e100e722b */ /* 0x000fe4000000000e */
[----:B------:R-:W-:-:S10]  /*0ab0*/  DFMA R16, R40, R16, 1 ;  /* 0x3ff000002810742b */ /* 0x000fd40000000010 */
[----:B------:R-:W-:Y:S02]  /*0ac0*/  FSEL R18, R16, R14, !P0 ;  /* 0x0000000e10127208 */ /* 0x000fe40004000000 */
[----:B------:R-:W-:Y:S01]  /*0ad0*/  FSEL R19, R17, R15, !P0 ;  /* 0x0000000f11137208 */ /* 0x000fe20004000000 */
[----:B------:R-:W-:Y:S01]  /*0ae0*/  DMUL R16, R12, 0.5 ;  /* 0x3fe000000c107828 */ /* 0x000fe20000000000 */
[----:B------:R-:W-:-:S04]  /*0af0*/  LOP3.LUT P0, RZ, R44, 0x2, RZ, 0xc0, !PT ;  /* 0x000000022cff7812 */ /* 0x000fc8000780c0ff */
[----:B------:R-:W-:-:S10]  /*0b00*/  DADD R14, RZ, -R18 ;  /* 0x00000000ff0e7229 */ /* 0x000fd40000000812 */
[----:B------:R-:W-:Y:S02]  /*0b10*/  FSEL R14, R18, R14, !P0 ;  /* 0x0000000e120e7208 */ /* 0x000fe40004000000 */
[----:B------:R-:W-:-:S06]  /*0b20*/  FSEL R15, R19, R15, !P0 ;  /* 0x0000000f130f7208 */ /* 0x000fcc0004000000 */
[----:B------:R-:W-:-:S11]  /*0b30*/  DFMA R12, R16, |R14|, R12 ;  /* 0x4000000e100c722b */ /* 0x000fd6000000000c */
.L_x_9:
[----:B-1----:R-:W-:Y:S05]  /*0b40*/  BSYNC.RECONVERGENT B2 ;  /* 0x0000000000027941 */ /* 0x002fea0003800200 */
.L_x_8:
[----:B------:R-:W0:Y:S01]  /*0b50*/  S2UR UR8, SR_CgaCtaId ;  /* 0x00000000000879c3 */ /* 0x000e220000008800 */
[----:B------:R-:W-:Y:S01]  /*0b60*/  UMOV UR6, 0x400 ;  /* 0x0000040000067882 */ /* 0x000fe20000000000 */
[----:B------:R-:W-:Y:S01]  /*0b70*/  UMOV UR14, 0xa0b5ed8d ;  /* 0xa0b5ed8d000e7882 */ /* 0x000fe20000000000 */
[----:B------:R-:W-:Y:S01]  /*0b80*/  UMOV UR15, 0x3eb0c6f7 ;  /* 0x3eb0c6f7000f7882 */ /* 0x000fe20000000000 */
[----:B------:R-:W-:Y:S01]  /*0b90*/  BSSY.RECONVERGENT B1, `(.L_x_12) ;  /* 0x0000015000017945 */ /* 0x000fe20003800200 */
[----:B0-----:R-:W-:-:S06]  /*0ba0*/  ULEA UR6, UR8, UR6, 0x18 ;  /* 0x0000000608067291 */ /* 0x001fcc000f8ec0ff */
[----:B------:R-:W-:-:S05]  /*0bb0*/  LEA R20, R5, UR6, 0x6 ;  /* 0x0000000605147c11 */ /* 0x000fca000f8e30ff */
[----:B------:R-:W0:Y:S04]  /*0bc0*/  LDS.128 R16, [R20] ;  /* 0x0000000014107984 */ /* 0x000e280000000c00 */
[----:B------:R-:W1:Y:S01]  /*0bd0*/  LDS.64 R46, [R20+0x10] ;  /* 0x00001000142e7984 */ /* 0x000e620000000a00 */
[----:B0----5:R-:W-:Y:S02]  /*0be0*/  DADD R18, -R36, R18 ;  /* 0x0000000024127229 */ /* 0x021fe40000000112 */
[----:B------:R-:W-:Y:S02]  /*0bf0*/  DADD R48, -R38, R16 ;  /* 0x0000000026307229 */ /* 0x000fe40000000110 */
[----:B-1----:R-:W-:-:S04]  /*0c00*/  DADD R46, -R34, R46 ;  /* 0x00000000222e7229 */ /* 0x002fc8000000012e */
[----:B------:R-:W-:-:S08]  /*0c10*/  DMUL R14, R18, R18 ;  /* 0x00000012120e7228 */ /* 0x000fd00000000000 */
[----:B------:R-:W-:-:S08]  /*0c20*/  DFMA R14, R48, R48, R14 ;  /* 0x00000030300e722b */ /* 0x000fd0000000000e */
[----:B------:R-:W-:-:S08]  /*0c30*/  DFMA R14, R46, R46, R14 ;  /* 0x0000002e2e0e722b */ /* 0x000fd0000000000e */
[----:B------:R-:W-:-:S08]  /*0c40*/  DADD R44, R14, UR14 ;  /* 0x0000000e0e2c7e29 */ /* 0x000fd00008000000 */
[----:B------:R-:W-:-:S14]  /*0c50*/  DSETP.NEU.AND P0, PT, R44, RZ, PT ;  /* 0x000000ff2c00722a */ /* 0x000fdc0003f0d000 */
[----:B------:R-:W-:Y:S01]  /*0c60*/  @!P0 CS2R R14, SRZ ;  /* 0x00000000000e8805 */ /* 0x000fe2000001ff00 */
[----:B------:R-:W-:Y:S06]  /*0c70*/  @!P0 BRA `(.L_x_13) ;  /* 0x0000000000188947 */ /* 0x000fec0003800000 */
[----:B------:R-:W-:Y:S01]  /*0c80*/  DADD R40, -RZ, |R44| ;  /* 0x00000000ff287229 */ /* 0x000fe2000000052c */
[----:B------:R-:W-:-:S10]  /*0c90*/  MOV R50, 0xcb0 ;  /* 0x00000cb000327802 */ /* 0x000fd40000000f00 */
[----:B------:R-:W-:Y:S05]  /*0ca0*/  CALL.REL.NOINC `($_Z15kernel_problem3iiiiP4BodyS0_PhS1_$__internal_accurate_pow) ;  /* 0x0000001000b87944 */ /* 0x000fea0003c00000 */
[----:B------:R-:W-:-:S04]  /*0cb0*/  ISETP.GE.AND P0, PT, R45, RZ, PT ;  /* 0x000000ff2d00720c */ /* 0x000fc80003f06270 */
[----:B------:R-:W-:Y:S02]  /*0cc0*/  FSEL R14, R14, RZ, P0 ;  /* 0x000000ff0e0e7208 */ /* 0x000fe40000000000 */
[----:B------:R-:W-:-:S07]  /*0cd0*/  FSEL R15, R20, -QNAN , P0 ;  /* 0xfff80000140f7808 */ /* 0x000fce0000000000 */
.L_x_13:
[----:B------:R-:W-:Y:S05]  /*0ce0*/  BSYNC.RECONVERGENT B1 ;  /* 0x0000000000017941 */ /* 0x000fea0003800200 */
.L_x_12:
[C---:B------:R-:W-:Y:S01]  /*0cf0*/  DADD R16, R44.reuse, 1.5 ;  /* 0x3ff800002c107429 */ /* 0x040fe20000000000 */
[----:B------:R-:W-:Y:S01]  /*0d00*/  BSSY.RECONVERGENT B1, `(.L_x_14) ;  /* 0x000000b000017945 */ /* 0x000fe20003800200 */
[----:B------:R-:W-:-:S08]  /*0d10*/  DSETP.NEU.AND P1, PT, R44, 1, PT ;  /* 0x3ff000002c00742a */ /* 0x000fd00003f2d000 */
[----:B------:R-:W-:-:S04]  /*0d20*/  LOP3.LUT R16, R17, 0x7ff00000, RZ, 0xc0, !PT ;  /* 0x7ff0000011107812 */ /* 0x000fc800078ec0ff */
[----:B------:R-:W-:-:S13]  /*0d30*/  ISETP.NE.AND P0, PT, R16, 0x7ff00000, PT ;  /* 0x7ff000001000780c */ /* 0x000fda0003f05270 */
[----:B------:R-:W-:Y:S05]  /*0d40*/  @P0 BRA `(.L_x_15) ;  /* 0x0000000000180947 */ /* 0x000fea0003800000 */
[----:B------:R-:W-:-:S14]  /*0d50*/  DSETP.NAN.AND P0, PT, R44, R44, PT ;  /* 0x0000002c2c00722a */ /* 0x000fdc0003f08000 */
[----:B------:R-:W-:Y:S01]  /*0d60*/  @P0 DADD R14, R44, 1.5 ;  /* 0x3ff800002c0e0429 */ /* 0x000fe20000000000 */
[----:B------:R-:W-:Y:S10]  /*0d70*/  @P0 BRA `(.L_x_15) ;  /* 0x00000000000c0947 */ /* 0x000ff40003800000 */
[----:B------:R-:W-:-:S14]  /*0d80*/  DSETP.NEU.AND P0, PT, R44, +INF , PT ;  /* 0x7ff000002c00742a */ /* 0x000fdc0003f0d000 */
[----:B------:R-:W-:Y:S02]  /*0d90*/  @!P0 IMAD.MOV.U32 R14, RZ, RZ, 0x0 ;  /* 0x00000000ff0e8424 */ /* 0x000fe400078e00ff */
[----:B------:R-:W-:-:S07]  /*0da0*/  @!P0 IMAD.MOV.U32 R15, RZ, RZ, 0x7ff00000 ;  /* 0x7ff00000ff0f8424 */ /* 0x000fce00078e00ff */
.L_x_15:
[----:B------:R-:W-:Y:S05]  /*0db0*/  BSYNC.RECONVERGENT B1 ;  /* 0x0000000000017941 */ /* 0x000fea0003800200 */
.L_x_14:
[----:B------:R-:W-:Y:S01]  /*0dc0*/  FSEL R15, R15, 1.875, P1 ;  /* 0x3ff000000f0f7808 */ /* 0x000fe20000800000 */
[----:B------:R-:W-:Y:S01]  /*0dd0*/  IMAD.MOV.U32 R16, RZ, RZ, 0x1 ;  /* 0x00000001ff107424 */ /* 0x000fe200078e00ff */
[----:B------:R-:W-:Y:S01]  /*0de0*/  FSEL R14, R14, RZ, P1 ;  /* 0x000000ff0e0e7208 */ /* 0x000fe20000800000 */
[----:B------:R-:W-:Y:S01]  /*0df0*/  UMOV UR14, 0xf4deae16 ;  /* 0xf4deae16000e7882 */ /* 0x000fe20000000000 */
[----:B------:R-:W0:Y:S01]  /*0e00*/  MUFU.RCP64H R17, R15 ;  /* 0x0000000f00117308 */ /* 0x000e220000001800 */
[----:B------:R-:W-:Y:S01]  /*0e10*/  UMOV UR15, 0x3dd25868 ;  /* 0x3dd25868000f7882 */ /* 0x000fe20000000000 */
[----:B------:R-:W-:Y:S01]  /*0e20*/  BSSY.RECONVERGENT B1, `(.L_x_16) ;  /* 0x0000015000017945 */ /* 0x000fe20003800200 */
[----:B------:R-:W-:-:S08]  /*0e30*/  DMUL R12, R12, UR14 ;  /* 0x0000000e0c0c7c28 */ /* 0x000fd00008000000 */
[----:B------:R-:W-:Y:S02]  /*0e40*/  DMUL R48, R48, R12 ;  /* 0x0000000c30307228 */ /* 0x000fe40000000000 */
[----:B0-----:R-:W-:-:S08]  /*0e50*/  DFMA R20, -R14, R16, 1 ;  /* 0x3ff000000e14742b */ /* 0x001fd00000000110 */
[----:B------:R-:W-:Y:S01]  /*0e60*/  FSETP.GEU.AND P1, PT, |R49|, 6.5827683646048100446e-37, PT ;  /* 0x036000003100780b */ /* 0x000fe20003f2e200 */
[----:B------:R-:W-:-:S08]  /*0e70*/  DFMA R20, R20, R20, R20 ;  /* 0x000000141414722b */ /* 0x000fd00000000014 */
[----:B------:R-:W-:-:S08]  /*0e80*/  DFMA R20, R16, R20, R16 ;  /* 0x000000141014722b */ /* 0x000fd00000000010 */
[----:B------:R-:W-:-:S08]  /*0e90*/  DFMA R16, -R14, R20, 1 ;  /* 0x3ff000000e10742b */ /* 0x000fd00000000114 */
[----:B------:R-:W-:-:S08]  /*0ea0*/  DFMA R16, R20, R16, R20 ;  /* 0x000000101410722b */ /* 0x000fd00000000014 */
[----:B------:R-:W-:-:S08]  /*0eb0*/  DMUL R20, R48, R16 ;  /* 0x0000001030147228 */ /* 0x000fd00000000000 */
[----:B------:R-:W-:-:S08]  /*0ec0*/  DFMA R22, -R14, R20, R48 ;  /* 0x000000140e16722b */ /* 0x000fd00000000130 */
[----:B------:R-:W-:-:S10]  /*0ed0*/  DFMA R16, R16, R22, R20 ;  /* 0x000000161010722b */ /* 0x000fd40000000014 */
[----:B------:R-:W-:-:S05]  /*0ee0*/  FFMA R20, RZ, R15, R17 ;  /* 0x0000000fff147223 */ /* 0x000fca0000000011 */
[----:B------:R-:W-:-:S13]  /*0ef0*/  FSETP.GT.AND P0, PT, |R20|, 1.469367938527859385e-39, PT ;  /* 0x001000001400780b */ /* 0x000fda0003f04200 */
[----:B------:R-:W-:Y:S05]  /*0f00*/  @P0 BRA P1, `(.L_x_17) ;  /* 0x0000000000180947 */ /* 0x000fea0000800000 */
[----:B------:R-:W-:Y:S01]  /*0f10*/  IMAD.MOV.U32 R20, RZ, RZ, R48 ;  /* 0x000000ffff147224 */ /* 0x000fe200078e0030 */
[----:B------:R-:W-:Y:S01]  /*0f20*/  MOV R44, 0xf70 ;  /* 0x00000f70002c7802 */ /* 0x000fe20000000f00 */
[----:B------:R-:W-:Y:S02]  /*0f30*/  IMAD.MOV.U32 R21, RZ, RZ, R49 ;  /* 0x000000ffff157224 */ /* 0x000fe400078e0031 */
[----:B------:R-:W-:Y:S02]  /*0f40*/  IMAD.MOV.U32 R16, RZ, RZ, R14 ;  /* 0x000000ffff107224 */ /* 0x000fe400078e000e */
[----:B------:R-:W-:-:S07]  /*0f50*/  IMAD.MOV.U32 R17, RZ, RZ, R15 ;  /* 0x000000ffff117224 */ /* 0x000fce00078e000f */
[----:B------:R-:W-:Y:S05]  /*0f60*/  CALL.REL.NOINC `($__internal_0_$__cuda_sm20_div_rn_f64_full) ;  /* 0x0000000800987944 */ /* 0x000fea0003c00000 */
.L_x_17:
[----:B------:R-:W-:Y:S05]  /*0f70*/  BSYNC.RECONVERGENT B1 ;  /* 0x0000000000017941 */ /* 0x000fea0003800200 */
.L_x_16:
[----:B------:R-:W0:Y:S01]  /*0f80*/  MUFU.RCP64H R21, R15 ;  /* 0x0000000f00157308 */ /* 0x000e220000001800 */
[----:B------:R-:W-:Y:S01]  /*0f90*/  IMAD.MOV.U32 R20, RZ, RZ, 0x1 ;  /* 0x00000001ff147424 */ /* 0x000fe200078e00ff */
[----:B------:R-:W-:Y:S01]  /*0fa0*/  BSSY.RECONVERGENT B1, `(.L_x_18) ;  /* 0x0000015000017945 */ /* 0x000fe20003800200 */
[----:B------:R-:W-:-:S04]  /*0fb0*/  DADD R32, R32, R16 ;  /* 0x0000000020207229 */ /* 0x000fc80000000010 */
[----:B0-----:R-:W-:-:S08]  /*0fc0*/  DFMA R22, -R14, R20, 1 ;  /* 0x3ff000000e16742b */ /* 0x001fd00000000114 */
[----:B------:R-:W-:-:S08]  /*0fd0*/  DFMA R22, R22, R22, R22 ;  /* 0x000000161616722b */ /* 0x000fd00000000016 */
[----:B------:R-:W-:Y:S02]  /*0fe0*/  DFMA R22, R20, R22, R20 ;  /* 0x000000161416722b */ /* 0x000fe40000000014 */
[----:B------:R-:W-:-:S06]  /*0ff0*/  DMUL R20, R18, R12 ;  /* 0x0000000c12147228 */ /* 0x000fcc0000000000 */
[----:B------:R-:W-:-:S04]  /*1000*/  DFMA R24, -R14, R22, 1 ;  /* 0x3ff000000e18742b */ /* 0x000fc80000000116 */
[----:B------:R-:W-:-:S04]  /*1010*/  FSETP.GEU.AND P1, PT, |R21|, 6.5827683646048100446e-37, PT ;  /* 0x036000001500780b */ /* 0x000fc80003f2e200 */
        /* <DEDUP_REMOVED lines=9> */
[----:B------:R-:W-:-:S07]  /*10b0*/  IMAD.MOV.U32 R17, RZ, RZ, R15 ;  /* 0x000000ffff117224 */ /* 0x000fce00078e000f */
[----:B------:R-:W-:Y:S05]  /*10c0*/  CALL.REL.NOINC `($__internal_0_$__cuda_sm20_div_rn_f64_full) ;  /* 0x0000000800407944 */ /* 0x000fea0003c00000 */
[----:B------:R-:W-:Y:S02]  /*10d0*/  IMAD.MOV.U32 R18, RZ, RZ, R16 ;  /* 0x000000ffff127224 */ /* 0x000fe400078e0010 */
[----:B------:R-:W-:-:S07]  /*10e0*/  IMAD.MOV.U32 R19, RZ, RZ, R17 ;  /* 0x000000ffff137224 */ /* 0x000fce00078e0011 */
.L_x_19:
[----:B------:R-:W-:Y:S05]  /*10f0*/  BSYNC.RECONVERGENT B1 ;  /* 0x0000000000017941 */ /* 0x000fea0003800200 */
.L_x_18:
[----:B------:R-:W0:Y:S01]  /*1100*/  MUFU.RCP64H R17, R15 ;  /* 0x0000000f00117308 */ /* 0x000e220000001800 */
[----:B------:R-:W-:Y:S01]  /*1110*/  IMAD.MOV.U32 R16, RZ, RZ, 0x1 ;  /* 0x00000001ff107424 */ /* 0x000fe200078e00ff */
[----:B------:R-:W-:Y:S01]  /*1120*/  DMUL R46, R46, R12 ;  /* 0x0000000c2e2e7228 */ /* 0x000fe20000000000 */
[----:B------:R-:W-:Y:S01]  /*1130*/  BSSY.RECONVERGENT B1, `(.L_x_20) ;  /* 0x0000016000017945 */ /* 0x000fe20003800200 */
[----:B------:R-:W-:-:S08]  /*1140*/  DADD R30, R30, R18 ;  /* 0x000000001e1e7229 */ /* 0x000fd00000000012 */
[----:B------:R-:W-:Y:S01]  /*1150*/  FSETP.GEU.AND P1, PT, |R47|, 6.5827683646048100446e-37, PT ;  /* 0x036000002f00780b */ /* 0x000fe20003f2e200 */
[----:B0-----:R-:W-:-:S08]  /*1160*/  DFMA R20, -R14, R16, 1 ;  /* 0x3ff000000e14742b */ /* 0x001fd00000000110 */
        /* <DEDUP_REMOVED lines=16> */
[----:B------:R-:W-:Y:S02]  /*1270*/  IMAD.MOV.U32 R12, RZ, RZ, R16 ;  /* 0x000000ffff0c7224 */ /* 0x000fe400078e0010 */
[----:B------:R-:W-:-:S07]  /*1280*/  IMAD.MOV.U32 R13, RZ, RZ, R17 ;  /* 0x000000ffff0d7224 */ /* 0x000fce00078e0011 */
.L_x_21:
[----:B------:R-:W-:Y:S05]  /*1290*/  BSYNC.RECONVERGENT B1 ;  /* 0x0000000000017941 */ /* 0x000fea0003800200 */
.L_x_20:
[----:B------:R-:W-:-:S11]  /*12a0*/  DADD R28, R28, R12 ;  /* 0x000000001c1c7229 */ /* 0x000fd6000000000c */
.L_x_7:
[----:B-1----:R-:W-:Y:S05]  /*12b0*/  BSYNC.RECONVERGENT B0 ;  /* 0x0000000000007941 */ /* 0x002fea0003800200 */
.L_x_6:
[----:B------:R-:W-:Y:S02]  /*12c0*/  VIADD R9, R9, 0x20 ;  /* 0x0000002009097836 */ /* 0x000fe40000000000 */
[----:B------:R-:W-:Y:S02]  /*12d0*/  VIADD R10, R10, 0x20 ;  /* 0x000000200a0a7836 */ /* 0x000fe40000000000 */
[----:B------:R-:W-:Y:S01]  /*12e0*/  VIADD R8, R8, 0x200 ;  /* 0x0000020008087836 */ /* 0x000fe20000000000 */
[----:B------:R-:W-:Y:S06]  /*12f0*/  BRA.U UP0, `(.L_x_22) ;  /* 0xfffffff100e47547 */ /* 0x000fec000b83ffff */
[----:B------:R-:W-:Y:S02]  /*1300*/  DMUL R32, R32, 60 ;  /* 0x404e000020207828 */ /* 0x000fe40000000000 */
[----:B------:R-:W-:Y:S02]  /*1310*/  DMUL R30, R30, 60 ;  /* 0x404e00001e1e7828 */ /* 0x000fe40000000000 */
[----:B------:R-:W-:-:S11]  /*1320*/  DMUL R28, R28, 60 ;  /* 0x404e00001c1c7828 */ /* 0x000fd60000000000 */
.L_x_4:
[----:B0-----:R-:W0:Y:S01]  /*1330*/  S2R R3, SR_CgaCtaId ;  /* 0x0000000000037919 */ /* 0x001e220000008800 */
[----:B------:R-:W-:Y:S01]  /*1340*/  MOV R2, 0x400 ;  /* 0x0000040000027802 */ /* 0x000fe20000000f00 */
[----:B------:R-:W-:Y:S01]  /*1350*/  IMAD R13, R5, UR9, R0 ;  /* 0x00000009050d7c24 */ /* 0x000fe2000f8e0200 */
[----:B------:R-:W2:Y:S02]  /*1360*/  LDCU UR4, c[0x0][0x364] ;  /* 0x00006c80ff0477ac */ /* 0x000ea40008000800 */
[----:B--2---:R-:W-:Y:S01]  /*1370*/  UISETP.GE.U32.AND UP0, UPT, UR4, 0x2, UPT ;  /* 0x000000020400788c */ /* 0x004fe2000bf06070 */
[----:B0-----:R-:W-:-:S05]  /*1380*/  LEA R16, R3, R2, 0x18 ;  /* 0x0000000203107211 */ /* 0x001fca00078ec0ff */
[----:B------:R-:W-:-:S05]  /*1390*/  IMAD R13, R13, 0x18, R16 ;  /* 0x000000180d0d7824 */ /* 0x000fca00078e0210 */
[----:B------:R0:W-:Y:S04]  /*13a0*/  STS.64 [R13+0x800], R32 ;  /* 0x000800200d007388 */ /* 0x0001e80000000a00 */
[----:B------:R0:W-:Y:S04]  /*13b0*/  STS.64 [R13+0x808], R30 ;  /* 0x0008081e0d007388 */ /* 0x0001e80000000a00 */
[----:B------:R0:W-:Y:S01]  /*13c0*/  STS.64 [R13+0x810], R28 ;  /* 0x0008101c0d007388 */ /* 0x0001e20000000a00 */
[----:B------:R-:W-:Y:S06]  /*13d0*/  BAR.SYNC.DEFER_BLOCKING 0x0 ;  /* 0x0000000000007b1d */ /* 0x000fec0000010000 */
[----:B------:R-:W-:Y:S05]  /*13e0*/  BRA.U !UP0, `(.L_x_23) ;  /* 0x0000000108647547 */ /* 0x000fea000b800000 */
[----:B------:R-:W-:-:S07]  /*13f0*/  IMAD.MOV.U32 R12, RZ, RZ, 0x2 ;  /* 0x00000002ff0c7424 */ /* 0x000fce00078e00ff */
.L_x_26:
[----:B------:R-:W-:Y:S01]  /*1400*/  VIADD R2, R12, 0xffffffff ;  /* 0xffffffff0c027836 */ /* 0x000fe20000000000 */
[----:B------:R-:W-:Y:S04]  /*1410*/  BSSY.RECONVERGENT B0, `(.L_x_24) ;  /* 0x0000012000007945 */ /* 0x000fe80003800200 */
[----:B------:R-:W-:-:S13]  /*1420*/  LOP3.LUT P0, RZ, R2, R5, RZ, 0xc0, !PT ;  /* 0x0000000502ff7212 */ /* 0x000fda000780c0ff */
[----:B--2---:R-:W-:Y:S05]  /*1430*/  @P0 BRA `(.L_x_25) ;  /* 0x00000000003c0947 */ /* 0x004fea0003800000 */
[----:B------:R-:W-:Y:S01]  /*1440*/  LEA.HI R3, R12, R5, RZ, 0x1f ;  /* 0x000000050c037211 */ /* 0x000fe200078ff8ff */
[----:B-1----:R-:W-:Y:S04]  /*1450*/  LDS.64 R6, [R13+0x800] ;  /* 0x000800000d067984 */ /* 0x002fe80000000a00 */
[----:B------:R-:W-:Y:S01]  /*1460*/  IMAD R3, R3, UR9, R0 ;  /* 0x0000000903037c24 */ /* 0x000fe2000f8e0200 */
[----:B------:R-:W-:Y:S03]  /*1470*/  LDS.64 R8, [R13+0x808] ;  /* 0x000808000d087984 */ /* 0x000fe60000000a00 */
[----:B------:R-:W-:Y:S01]  /*1480*/  IMAD R14, R3, 0x18, R16 ;  /* 0x00000018030e7824 */ /* 0x000fe200078e0210 */
[----:B------:R-:W-:Y:S04]  /*1490*/  LDS.64 R10, [R13+0x810] ;  /* 0x000810000d0a7984 */ /* 0x000fe80000000a00 */
[----:B------:R-:W1:Y:S02]  /*14a0*/  LDS.64 R2, [R14+0x800] ;  /* 0x000800000e027984 */ /* 0x000e640000000a00 */
[----:B-1----:R-:W-:-:S07]  /*14b0*/  DADD R2, R2, R6 ;  /* 0x0000000002027229 */ /* 0x002fce0000000006 */
[----:B------:R-:W-:Y:S04]  /*14c0*/  STS.64 [R13+0x800], R2 ;  /* 0x000800020d007388 */ /* 0x000fe80000000a00 */
[----:B------:R-:W1:Y:S02]  /*14d0*/  LDS.64 R6, [R14+0x808] ;  /* 0x000808000e067984 */ /* 0x000e640000000a00 */
[----:B-1----:R-:W-:-:S07]  /*14e0*/  DADD R6, R6, R8 ;  /* 0x0000000006067229 */ /* 0x002fce0000000008 */
[----:B------:R-:W-:Y:S04]  /*14f0*/  STS.64 [R13+0x808], R6 ;  /* 0x000808060d007388 */ /* 0x000fe80000000a00 */
[----:B------:R-:W1:Y:S02]  /*1500*/  LDS.64 R8, [R14+0x810] ;  /* 0x000810000e087984 */ /* 0x000e640000000a00 */
[----:B-1----:R-:W-:-:S07]  /*1510*/  DADD R8, R8, R10 ;  /* 0x0000000008087229 */ /* 0x002fce000000000a */
[----:B------:R2:W-:Y:S04]  /*1520*/  STS.64 [R13+0x810], R8 ;  /* 0x000810080d007388 */ /* 0x0005e80000000a00 */
.L_x_25:
[----:B------:R-:W-:Y:S05]  /*1530*/  BSYNC.RECONVERGENT B0 ;  /* 0x0000000000007941 */ /* 0x000fea0003800200 */
.L_x_24:
[----:B------:R-:W-:Y:S01]  /*1540*/  IMAD.SHL.U32 R12, R12, 0x2, RZ ;  /* 0x000000020c0c7824 */ /* 0x000fe200078e00ff */
[----:B------:R-:W-:Y:S04]  /*1550*/  BAR.SYNC.DEFER_BLOCKING 0x0 ;  /* 0x0000000000007b1d */ /* 0x000fe80000010000 */
[----:B------:R-:W-:-:S13]  /*1560*/  ISETP.GT.U32.AND P0, PT, R12, UR4, PT ;  /* 0x000000040c007c0c */ /* 0x000fda000bf04070 */
[----:B------:R-:W-:Y:S05]  /*1570*/  @!P0 BRA `(.L_x_26) ;  /* 0xfffffffc00a08947 */ /* 0x000fea000383ffff */
.L_x_23:
[----:B------:R-:W3:Y:S01]  /*1580*/  LDCU UR4, c[0x0][0x388] ;  /* 0x00007100ff0477ac */ /* 0x000ee20008000800 */
[----:B------:R-:W-:Y:S01]  /*1590*/  VIADD R15, R0, UR9 ;  /* 0x00000009000f7c36 */ /* 0x000fe20008000000 */
[----:B------:R-:W-:Y:S01]  /*15a0*/  BSSY.RECONVERGENT B0, `(.L_x_27) ;  /* 0x000001a000007945 */ /* 0x000fe20003800200 */
[C---:B------:R-:W-:Y:S02]  /*15b0*/  LOP3.LUT P1, RZ, R4.reuse, R5, RZ, 0xfc, !PT ;  /* 0x0000000504ff7212 */ /* 0x040fe4000782fcff */
[----:B------:R-:W-:Y:S01]  /*15c0*/  IMAD R15, R15, 0x18, R16 ;  /* 0x000000180f0f7824 */ /* 0x000fe200078e0210 */
[----:B---3--:R-:W-:-:S04]  /*15d0*/  ISETP.GE.AND P0, PT, R4, UR4, PT ;  /* 0x0000000404007c0c */ /* 0x008fc8000bf06270 */
[----:B------:R-:W-:-:S13]  /*15e0*/  ISETP.GT.U32.OR P0, PT, R5, 0x2, P0 ;  /* 0x000000020500780c */ /* 0x000fda0000704470 */
[----:B------:R-:W-:Y:S05]  /*15f0*/  @P0 BRA `(.L_x_28) ;  /* 0x0000000000500947 */ /* 0x000fea0003800000 */
[----:B------:R-:W3:Y:S01]  /*1600*/  LDC.64 R2, c[0x0][0x390] ;  /* 0x0000e400ff027b82 */ /* 0x000ee20000000a00 */
[----:B------:R-:W-:Y:S01]  /*1610*/  IMAD R0, R0, 0x3, R5 ;  /* 0x0000000300007824 */ /* 0x000fe200078e0205 */
[----:B-----5:R-:W-:Y:S04]  /*1620*/  STS.64 [R15+0x800], R38 ;  /* 0x000800260f007388 */ /* 0x020fe80000000a00 */
[----:B------:R-:W-:Y:S04]  /*1630*/  STS.64 [R15+0x808], R36 ;  /* 0x000808240f007388 */ /* 0x000fe80000000a00 */
[----:B------:R-:W-:Y:S01]  /*1640*/  STS.64 [R15+0x810], R34 ;  /* 0x000810220f007388 */ /* 0x000fe20000000a00 */
[----:B0-2---:R-:W-:Y:S01]  /*1650*/  IMAD R13, R5, 0x8, R15 ;  /* 0x00000008050d7824 */ /* 0x005fe200078e020f */
[----:B------:R-:W0:Y:S01]  /*1660*/  LDC.64 R10, c[0x0][0x398] ;  /* 0x0000e600ff0a7b82 */ /* 0x000e220000000a00 */
[----:B---3--:R-:W-:-:S03]  /*1670*/  IMAD.WIDE R2, R4, 0x40, R2 ;  /* 0x0000004004027825 */ /* 0x008fc600078e0202 */
[----:B------:R-:W-:Y:S01]  /*1680*/  LDS.64 R8, [R13+0x800] ;  /* 0x000800000d087984 */ /* 0x000fe20000000a00 */
[----:B------:R-:W-:-:S06]  /*1690*/  IMAD.WIDE.U32 R2, R5, 0x8, R2 ;  /* 0x0000000805027825 */ /* 0x000fcc00078e0002 */
[----:B------:R-:W2:Y:S01]  /*16a0*/  LDG.E.64 R2, desc[UR10][R2.64+0x18] ;  /* 0x0000180a02027981 */ /* 0x000ea2000c1e1b00 */
[----:B------:R-:W-:-:S05]  /*16b0*/  IMAD R0, R0, 0x8, R16 ;  /* 0x0000000800007824 */ /* 0x000fca00078e0210 */
[----:B-1----:R-:W2:Y:S02]  /*16c0*/  LDS.64 R6, [R0+0x800] ;  /* 0x0008000000067984 */ /* 0x002ea40000000a00 */
[----:B--2---:R-:W-:Y:S01]  /*16d0*/  DADD R6, R2, R6 ;  /* 0x0000000002067229 */ /* 0x004fe20000000006 */
[----:B0-----:R-:W-:-:S07]  /*16e0*/  IMAD.WIDE R2, R4, 0x40, R10 ;  /* 0x0000004004027825 */ /* 0x001fce00078e020a */
[----:B------:R-:W-:Y:S01]  /*16f0*/  DFMA R8, R6, 60, R8 ;  /* 0x404e00000608782b */ /* 0x000fe20000000008 */
[----:B------:R-:W-:-:S05]  /*1700*/  IMAD.WIDE.U32 R2, R5, 0x8, R2 ;  /* 0x0000000805027825 */ /* 0x000fca00078e0002 */
[----:B------:R3:W-:Y:S04]  /*1710*/  STG.E.64 desc[UR10][R2.64+0x18], R6 ;  /* 0x0000180602007986 */ /* 0x0007e8000c101b0a */
[----:B------:R3:W-:Y:S04]  /*1720*/  STS.64 [R13+0x800], R8 ;  /* 0x000800080d007388 */ /* 0x0007e80000000a00 */
[----:B------:R3:W-:Y:S02]  /*1730*/  STG.E.64 desc[UR10][R2.64], R8 ;  /* 0x0000000802007986 */ /* 0x0007e4000c101b0a */
.L_x_28:
[----:B------:R-:W-:Y:S05]  /*1740*/  BSYNC.RECONVERGENT B0 ;  /* 0x0000000000007941 */ /* 0x000fea0003800200 */
.L_x_27:
[----:B------:R-:W-:Y:S06]  /*1750*/  BAR.SYNC.DEFER_BLOCKING 0x0 ;  /* 0x0000000000007b1d */ /* 0x000fec0000010000 */
[----:B------:R-:W-:Y:S05]  /*1760*/  @P1 EXIT ;  /* 0x000000000000194d */ /* 0x000fea0003800000 */
[----:B---3--:R-:W3:Y:S02]  /*1770*/  LDC.64 R2, c[0x0][0x390] ;  /* 0x0000e400ff027b82 */ /* 0x008ee40000000a00 */
[----:B---3--:R-:W3:Y:S02]  /*1780*/  LDG.E.64 R2, desc[UR10][R2.64+0x70] ;  /* 0x0000700a02027981 */ /* 0x008ee4000c1e1b00 */
[----:B---3--:R-:W-:-:S14]  /*1790*/  DSETP.NEU.AND P0, PT, R2, RZ, PT ;  /* 0x000000ff0200722a */ /* 0x008fdc0003f0d000 */
[----:B------:R-:W-:Y:S05]  /*17a0*/  @!P0 BRA `(.L_x_29) ;  /* 0x0000000000708947 */ /* 0x000fea0003800000 */
[----:B-1----:R-:W-:Y:S01]  /*17b0*/  LDS.64 R6, [R15+0x808] ;  /* 0x000808000f067984 */ /* 0x002fe20000000a00 */
[----:B------:R-:W1:Y:S03]  /*17c0*/  LDCU UR5, c[0x0][0x380] ;  /* 0x00007000ff0577ac */ /* 0x000e660008000800 */
[----:B--2---:R-:W2:Y:S01]  /*17d0*/  LDS.64 R8, [R15+0x820] ;  /* 0x000820000f087984 */ /* 0x004ea20000000a00 */
[----:B------:R-:W-:-:S03]  /*17e0*/  UMOV UR4, 0x3c ;  /* 0x0000003c00047882 */ /* 0x000fc60000000000 */
[----:B------:R-:W-:Y:S04]  /*17f0*/  LDS.64 R2, [R15+0x800] ;  /* 0x000800000f027984 */ /* 0x000fe80000000a00 */
[----:B------:R-:W3:Y:S04]  /*1800*/  LDS.64 R4, [R15+0x818] ;  /* 0x000818000f047984 */ /* 0x000ee80000000a00 */
[----:B------:R-:W-:Y:S01]  /*1810*/  LDS.64 R10, [R15+0x810] ;  /* 0x000810000f0a7984 */ /* 0x000fe20000000a00 */
[----:B-1----:R-:W-:-:S03]  /*1820*/  UIMAD UR4, UR5, UR4, 0x3c ;  /* 0x0000003c050474a4 */ /* 0x002fc6000f8e0204 */
[----:B0-----:R-:W0:Y:S01]  /*1830*/  LDS.64 R12, [R15+0x828] ;  /* 0x000828000f0c7984 */ /* 0x001e220000000a00 */
[----:B--2---:R-:W-:-:S05]  /*1840*/  DADD R6, R6, -R8 ;  /* 0x0000000006067229 */ /* 0x004fca0000000808 */
[----:B------:R-:W1:Y:S01]  /*1850*/  I2F.F64 R8, UR4 ;  /* 0x0000000400087d12 */ /* 0x000e620008201c00 */
[----:B---3--:R-:W-:Y:S02]  /*1860*/  DADD R2, R2, -R4 ;  /* 0x0000000002027229 */ /* 0x008fe40000000804 */
[----:B------:R-:W-:Y:S02]  /*1870*/  DMUL R6, R6, R6 ;  /* 0x0000000606067228 */ /* 0x000fe40000000000 */
[----:B0-----:R-:W-:-:S06]  /*1880*/  DADD R10, R10, -R12 ;  /* 0x000000000a0a7229 */ /* 0x001fcc000000080c */
[----:B------:R-:W-:Y:S02]  /*1890*/  DFMA R6, R2, R2, R6 ;  /* 0x000000020206722b */ /* 0x000fe40000000006 */
[----:B-1----:R-:W-:-:S06]  /*18a0*/  DMUL R2, R8, 1000000 ;  /* 0x412e848008027828 */ /* 0x002fcc0000000000 */
[----:B------:R-:W-:Y:S02]  /*18b0*/  DFMA R6, R10, R10, R6 ;  /* 0x0000000a0a06722b */ /* 0x000fe40000000006 */
[----:B------:R-:W-:-:S08]  /*18c0*/  DMUL R2, R2, R2 ;  /* 0x0000000202027228 */ /* 0x000fd00000000000 */
[----:B------:R-:W-:-:S14]  /*18d0*/  DSETP.GEU.AND P0, PT, R6, R2, PT ;  /* 0x000000020600722a */ /* 0x000fdc0003f0e000 */
[----:B------:R-:W-:Y:S05]  /*18e0*/  @P0 EXIT ;  /* 0x000000000000094d */ /* 0x000fea0003800000 */
[----:B------:R-:W0:Y:S01]  /*18f0*/  LDC.64 R2, c[0x0][0x3a0] ;  /* 0x0000e800ff027b82 */ /* 0x000e220000000a00 */
[----:B------:R-:W-:Y:S02]  /*1900*/  IMAD.MOV.U32 R4, RZ, RZ, 0x0 ;  /* 0x00000000ff047424 */ /* 0x000fe400078e00ff */
[----:B------:R-:W-:-:S05]  /*1910*/  IMAD.MOV.U32 R5, RZ, RZ, 0x408f4000 ;  /* 0x408f4000ff057424 */ /* 0x000fca00078e00ff */
[----:B------:R-:W1:Y:S01]  /*1920*/  LDC.64 R6, c[0x0][0x398] ;  /* 0x0000e600ff067b82 */ /* 0x000e620000000a00 */
[----:B------:R-:W-:-:S07]  /*1930*/  DFMA R8, R8, R4, 100000 ;  /* 0x40f86a000808742b */ /* 0x000fce0000000004 */
[----:B0-----:R-:W-:Y:S04]  /*1940*/  STG.E.64 desc[UR10][R2.64], R8 ;  /* 0x0000000802007986 */ /* 0x001fe8000c101b0a */
[----:B-1----:R-:W-:Y:S01]  /*1950*/  STG.E.64 desc[UR10][R6.64+0x70], RZ ;  /* 0x000070ff06007986 */ /* 0x002fe2000c101b0a */
[----:B------:R-:W-:Y:S05]  /*1960*/  EXIT ;  /* 0x000000000000794d */ /* 0x000fea0003800000 */
.L_x_29:
[----:B------:R-:W3:Y:S02]  /*1970*/  LDC.64 R4, c[0x0][0x398] ;  /* 0x0000e600ff047b82 */ /* 0x000ee40000000a00 */
[----:B---3--:R-:W3:Y:S02]  /*1980*/  LDG.E.64 R2, desc[UR10][R4.64+0x70] ;  /* 0x0000700a04027981 */ /* 0x008ee4000c1e1b00 */
[----:B---3--:R-:W-:-:S14]  /*1990*/  DSETP.NEU.AND P0, PT, R2, RZ, PT ;  /* 0x000000ff0200722a */ /* 0x008fdc0003f0d000 */
[----:B------:R-:W-:Y:S05]  /*19a0*/  @!P0 EXIT ;  /* 0x000000000000894d */ /* 0x000fea0003800000 */
[----:B------:R-:W-:Y:S01]  /*19b0*/  STG.E.64 desc[UR10][R4.64+0x70], RZ ;  /* 0x000070ff04007986 */ /* 0x000fe2000c101b0a */
[----:B------:R-:W-:Y:S05]  /*19c0*/  EXIT ;  /* 0x000000000000794d */ /* 0x000fea0003800000 */
        .weak           $__internal_0_$__cuda_sm20_div_rn_f64_full
        .type           $__internal_0_$__cuda_sm20_div_rn_f64_full,@function
        .size           $__internal_0_$__cuda_sm20_div_rn_f64_full,($_Z15kernel_problem3iiiiP4BodyS0_PhS1_$__internal_accurate_pow - $__internal_0_$__cuda_sm20_div_rn_f64_full)
$__internal_0_$__cuda_sm20_div_rn_f64_full:
[C---:B------:R-:W-:Y:S01]  /*19d0*/  FSETP.GEU.AND P0, PT, |R17|.reuse, 1.469367938527859385e-39, PT ;  /* 0x001000001100780b */ /* 0x040fe20003f0e200 */
[----:B------:R-:W-:Y:S01]  /*19e0*/  IMAD.MOV.U32 R22, RZ, RZ, 0x1 ;  /* 0x00000001ff167424 */ /* 0x000fe200078e00ff */
[----:B------:R-:W-:Y:S01]  /*19f0*/  LOP3.LUT R42, R17, 0x800fffff, RZ, 0xc0, !PT ;  /* 0x800fffff112a7812 */ /* 0x000fe200078ec0ff */
[----:B------:R-:W-:Y:S01]  /*1a00*/  IMAD.MOV.U32 R48, RZ, RZ, 0x1ca00000 ;  /* 0x1ca00000ff307424 */ /* 0x000fe200078e00ff */
[C---:B------:R-:W-:Y:S01]  /*1a10*/  FSETP.GEU.AND P3, PT, |R21|.reuse, 1.469367938527859385e-39, PT ;  /* 0x001000001500780b */ /* 0x040fe20003f6e200 */
[----:B------:R-:W-:Y:S01]  /*1a20*/  BSSY.RECONVERGENT B2, `(.L_x_30) ;  /* 0x0000052000027945 */ /* 0x000fe20003800200 */
[----:B------:R-:W-:Y:S01]  /*1a30*/  LOP3.LUT R43, R42, 0x3ff00000, RZ, 0xfc, !PT ;  /* 0x3ff000002a2b7812 */ /* 0x000fe200078efcff */
[----:B------:R-:W-:Y:S01]  /*1a40*/  IMAD.MOV.U32 R42, RZ, RZ, R16 ;  /* 0x000000ffff2a7224 */ /* 0x000fe200078e0010 */
[----:B------:R-:W-:Y:S02]  /*1a50*/  LOP3.LUT R45, R21, 0x7ff00000, RZ, 0xc0, !PT ;  /* 0x7ff00000152d7812 */ /* 0x000fe400078ec0ff */
[----:B------:R-:W-:-:S03]  /*1a60*/  LOP3.LUT R50, R17, 0x7ff00000, RZ, 0xc0, !PT ;  /* 0x7ff0000011327812 */ /* 0x000fc600078ec0ff */
[----:B------:R-:W-:Y:S01]  /*1a70*/  @!P0 DMUL R42, R16, 8.98846567431157953865e+307 ;  /* 0x7fe00000102a8828 */ /* 0x000fe20000000000 */
[----:B------:R-:W-:-:S03]  /*1a80*/  ISETP.GE.U32.AND P1, PT, R45, R50, PT ;  /* 0x000000322d00720c */ /* 0x000fc60003f26070 */
[----:B------:R-:W-:Y:S02]  /*1a90*/  @!P3 LOP3.LUT R26, R17, 0x7ff00000, RZ, 0xc0, !PT ;  /* 0x7ff00000111ab812 */ /* 0x000fe400078ec0ff */
[----:B------:R-:W0:Y:S02]  /*1aa0*/  MUFU.RCP64H R23, R43 ;  /* 0x0000002b00177308 */ /* 0x000e240000001800 */
[----:B------:R-:W-:Y:S01]  /*1ab0*/  @!P3 ISETP.GE.U32.AND P4, PT, R45, R26, PT ;  /* 0x0000001a2d00b20c */ /* 0x000fe20003f86070 */
[----:B------:R-:W-:Y:S01]  /*1ac0*/  @!P3 IMAD.MOV.U32 R26, RZ, RZ, RZ ;  /* 0x000000ffff1ab224 */ /* 0x000fe200078e00ff */
[----:B------:R-:W-:Y:S02]  /*1ad0*/  @!P0 LOP3.LUT R50, R43, 0x7ff00000, RZ, 0xc0, !PT ;  /* 0x7ff000002b328812 */ /* 0x000fe400078ec0ff */
[----:B------:R-:W-:-:S04]  /*1ae0*/  @!P3 SEL R27, R48, 0x63400000, !P4 ;  /* 0x63400000301bb807 */ /* 0x000fc80006000000 */
[----:B------:R-:W-:-:S04]  /*1af0*/  @!P3 LOP3.LUT R27, R27, 0x80000000, R21, 0xf8, !PT ;  /* 0x800000001b1bb812 */ /* 0x000fc800078ef815 */
[----:B------:R-:W-:Y:S01]  /*1b00*/  @!P3 LOP3.LUT R27, R27, 0x100000, RZ, 0xfc, !PT ;  /* 0x001000001b1bb812 */ /* 0x000fe200078efcff */
[----:B0-----:R-:W-:-:S08]  /*1b10*/  DFMA R24, R22, -R42, 1 ;  /* 0x3ff000001618742b */ /* 0x001fd0000000082a */
[----:B------:R-:W-:-:S08]  /*1b20*/  DFMA R24, R24, R24, R24 ;  /* 0x000000181818722b */ /* 0x000fd00000000018 */
[----:B------:R-:W-:Y:S01]  /*1b30*/  DFMA R24, R22, R24, R22 ;  /* 0x000000181618722b */ /* 0x000fe20000000016 */
[----:B------:R-:W-:Y:S01]  /*1b40*/  SEL R23, R48, 0x63400000, !P1 ;  /* 0x6340000030177807 */ /* 0x000fe20004800000 */
[----:B------:R-:W-:-:S03]  /*1b50*/  IMAD.MOV.U32 R22, RZ, RZ, R20 ;  /* 0x000000ffff167224 */ /* 0x000fc600078e0014 */
[----:B------:R-:W-:-:S06]  /*1b60*/  LOP3.LUT R23, R23, 0x800fffff, R21, 0xf8, !PT ;  /* 0x800fffff17177812 */ /* 0x000fcc00078ef815 */
[----:B------:R-:W-:Y:S02]  /*1b70*/  @!P3 DFMA R22, R22, 2, -R26 ;  /* 0x400000001616b82b */ /* 0x000fe4000000081a */
[----:B------:R-:W-:-:S08]  /*1b80*/  DFMA R26, R24, -R42, 1 ;  /* 0x3ff00000181a742b */ /* 0x000fd0000000082a */
[----:B------:R-:W-:-:S08]  /*1b90*/  DFMA R24, R24, R26, R24 ;  /* 0x0000001a1818722b */ /* 0x000fd00000000018 */
[----:B------:R-:W-:-:S08]  /*1ba0*/  DMUL R26, R24, R22 ;  /* 0x00000016181a7228 */ /* 0x000fd00000000000 */
[----:B------:R-:W-:-:S08]  /*1bb0*/  DFMA R40, R26, -R42, R22 ;  /* 0x8000002a1a28722b */ /* 0x000fd00000000016 */
[----:B------:R-:W-:Y:S01]  /*1bc0*/  DFMA R40, R24, R40, R26 ;  /* 0x000000281828722b */ /* 0x000fe2000000001a */
[----:B------:R-:W-:Y:S01]  /*1bd0*/  IMAD.MOV.U32 R27, RZ, RZ, R45 ;  /* 0x000000ffff1b7224 */ /* 0x000fe200078e002d */
[----:B------:R-:W-:-:S05]  /*1be0*/  @!P3 LOP3.LUT R27, R23, 0x7ff00000, RZ, 0xc0, !PT ;  /* 0x7ff00000171bb812 */ /* 0x000fca00078ec0ff */
[----:B------:R-:W-:-:S05]  /*1bf0*/  VIADD R24, R27, 0xffffffff ;  /* 0xffffffff1b187836 */ /* 0x000fca0000000000 */
[----:B------:R-:W-:Y:S01]  /*1c00*/  ISETP.GT.U32.AND P0, PT, R24, 0x7feffffe, PT ;  /* 0x7feffffe1800780c */ /* 0x000fe20003f04070 */
[----:B------:R-:W-:-:S05]  /*1c10*/  VIADD R24, R50, 0xffffffff ;  /* 0xffffffff32187836 */ /* 0x000fca0000000000 */
[----:B------:R-:W-:-:S13]  /*1c20*/  ISETP.GT.U32.OR P0, PT, R24, 0x7feffffe, P0 ;  /* 0x7feffffe1800780c */ /* 0x000fda0000704470 */
[----:B------:R-:W-:Y:S05]  /*1c30*/  @P0 BRA `(.L_x_31) ;  /* 0x00000000006c0947 */ /* 0x000fea0003800000 */
[----:B------:R-:W-:-:S04]  /*1c40*/  LOP3.LUT R24, R17, 0x7ff00000, RZ, 0xc0, !PT ;  /* 0x7ff0000011187812 */ /* 0x000fc800078ec0ff */
[CC--:B------:R-:W-:Y:S02]  /*1c50*/  VIADDMNMX R20, R45.reuse, -R24.reuse, 0xb9600000, !PT ;  /* 0xb96000002d147446 */ /* 0x0c0fe40007800918 */
[----:B------:R-:W-:Y:S02]  /*1c60*/  ISETP.GE.U32.AND P0, PT, R45, R24, PT ;  /* 0x000000182d00720c */ /* 0x000fe40003f06070 */
[----:B------:R-:W-:Y:S02]  /*1c70*/  VIMNMX R20, PT, PT, R20, 0x46a00000, PT ;  /* 0x46a0000014147848 */ /* 0x000fe40003fe0100 */
[----:B------:R-:W-:-:S05]  /*1c80*/  SEL R21, R48, 0x63400000, !P0 ;  /* 0x6340000030157807 */ /* 0x000fca0004000000 */
[----:B------:R-:W-:Y:S02]  /*1c90*/  IMAD.IADD R26, R20, 0x1, -R21 ;  /* 0x00000001141a7824 */ /* 0x000fe400078e0a15 */
[----:B------:R-:W-:Y:S02]  /*1ca0*/  IMAD.MOV.U32 R20, RZ, RZ, RZ ;  /* 0x000000ffff147224 */ /* 0x000fe400078e00ff */
[----:B------:R-:W-:-:S06]  /*1cb0*/  VIADD R21, R26, 0x7fe00000 ;  /* 0x7fe000001a157836 */ /* 0x000fcc0000000000 */
[----:B------:R-:W-:-:S10]  /*1cc0*/  DMUL R24, R40, R20 ;  /* 0x0000001428187228 */ /* 0x000fd40000000000 */
[----:B------:R-:W-:-:S13]  /*1cd0*/  FSETP.GTU.AND P0, PT, |R25|, 1.469367938527859385e-39, PT ;  /* 0x001000001900780b */ /* 0x000fda0003f0c200 */
[----:B------:R-:W-:Y:S05]  /*1ce0*/  @P0 BRA `(.L_x_32) ;  /* 0x0000000000940947 */ /* 0x000fea0003800000 */
[----:B------:R-:W-:Y:S01]  /*1cf0*/  DFMA R22, R40, -R42, R22 ;  /* 0x8000002a2816722b */ /* 0x000fe20000000016 */
[----:B------:R-:W-:-:S09]  /*1d00*/  IMAD.MOV.U32 R20, RZ, RZ, RZ ;  /* 0x000000ffff147224 */ /* 0x000fd200078e00ff */
[C---:B------:R-:W-:Y:S02]  /*1d10*/  FSETP.NEU.AND P0, PT, R23.reuse, RZ, PT ;  /* 0x000000ff1700720b */ /* 0x040fe40003f0d000 */
[----:B------:R-:W-:-:S04]  /*1d20*/  LOP3.LUT R27, R23, 0x80000000, R17, 0x48, !PT ;  /* 0x80000000171b7812 */ /* 0x000fc800078e4811 */
[----:B------:R-:W-:-:S07]  /*1d30*/  LOP3.LUT R21, R27, R21, RZ, 0xfc, !PT ;  /* 0x000000151b157212 */ /* 0x000fce00078efcff */
[----:B------:R-:W-:Y:S05]  /*1d40*/  @!P0 BRA `(.L_x_32) ;  /* 0x00000000007c8947 */ /* 0x000fea0003800000 */
[----:B------:R-:W-:Y:S01]  /*1d50*/  IMAD.MOV R17, RZ, RZ, -R26 ;  /* 0x000000ffff117224 */ /* 0x000fe200078e0a1a */
[----:B------:R-:W-:Y:S01]  /*1d60*/  DMUL.RP R20, R40, R20 ;  /* 0x0000001428147228 */ /* 0x000fe20000008000 */
[----:B------:R-:W-:-:S06]  /*1d70*/  IMAD.MOV.U32 R16, RZ, RZ, RZ ;  /* 0x000000ffff107224 */ /* 0x000fcc00078e00ff */
[----:B------:R-:W-:-:S03]  /*1d80*/  DFMA R16, R24, -R16, R40 ;  /* 0x800000101810722b */ /* 0x000fc60000000028 */
[----:B------:R-:W-:-:S03]  /*1d90*/  LOP3.LUT R27, R21, R27, RZ, 0x3c, !PT ;  /* 0x0000001b151b7212 */ /* 0x000fc600078e3cff */
[----:B------:R-:W-:-:S04]  /*1da0*/  IADD3 R16, PT, PT, -R26, -0x43300000, RZ ;  /* 0xbcd000001a107810 */ /* 0x000fc80007ffe1ff */
[----:B------:R-:W-:-:S04]  /*1db0*/  FSETP.NEU.AND P0, PT, |R17|, R16, PT ;  /* 0x000000101100720b */ /* 0x000fc80003f0d200 */
[----:B------:R-:W-:Y:S02]  /*1dc0*/  FSEL R24, R20, R24, !P0 ;  /* 0x0000001814187208 */ /* 0x000fe40004000000 */
[----:B------:R-:W-:Y:S01]  /*1dd0*/  FSEL R25, R27, R25, !P0 ;  /* 0x000000191b197208 */ /* 0x000fe20004000000 */
[----:B------:R-:W-:Y:S06]  /*1de0*/  BRA `(.L_x_32) ;  /* 0x0000000000547947 */ /* 0x000fec0003800000 */
.L_x_31:
[----:B------:R-:W-:-:S14]  /*1df0*/  DSETP.NAN.AND P0, PT, R20, R20, PT ;  /* 0x000000141400722a */ /* 0x000fdc0003f08000 */
[----:B------:R-:W-:Y:S05]  /*1e00*/  @P0 BRA `(.L_x_33) ;  /* 0x0000000000440947 */ /* 0x000fea0003800000 */
[----:B------:R-:W-:-:S14]  /*1e10*/  DSETP.NAN.AND P0, PT, R16, R16, PT ;  /* 0x000000101000722a */ /* 0x000fdc0003f08000 */
[----:B------:R-:W-:Y:S05]  /*1e20*/  @P0 BRA `(.L_x_34) ;  /* 0x0000000000300947 */ /* 0x000fea0003800000 */
[----:B------:R-:W-:Y:S01]  /*1e30*/  ISETP.NE.AND P0, PT, R27, R50, PT ;  /* 0x000000321b00720c */ /* 0x000fe20003f05270 */
[----:B------:R-:W-:Y:S02]  /*1e40*/  IMAD.MOV.U32 R24, RZ, RZ, 0x0 ;  /* 0x00000000ff187424 */ /* 0x000fe400078e00ff */
[----:B------:R-:W-:-:S10]  /*1e50*/  IMAD.MOV.U32 R25, RZ, RZ, -0x80000 ;  /* 0xfff80000ff197424 */ /* 0x000fd400078e00ff */
[----:B------:R-:W-:Y:S05]  /*1e60*/  @!P0 BRA `(.L_x_32) ;  /* 0x0000000000348947 */ /* 0x000fea0003800000 */
[----:B------:R-:W-:Y:S02]  /*1e70*/  ISETP.NE.AND P0, PT, R27, 0x7ff00000, PT ;  /* 0x7ff000001b00780c */ /* 0x000fe40003f05270 */
[----:B------:R-:W-:Y:S02]  /*1e80*/  LOP3.LUT R25, R21, 0x80000000, R17, 0x48, !PT ;  /* 0x8000000015197812 */ /* 0x000fe400078e4811 */
[----:B------:R-:W-:-:S13]  /*1e90*/  ISETP.EQ.OR P0, PT, R50, RZ, !P0 ;  /* 0x000000ff3200720c */ /* 0x000fda0004702670 */
[----:B------:R-:W-:Y:S01]  /*1ea0*/  @P0 LOP3.LUT R16, R25, 0x7ff00000, RZ, 0xfc, !PT ;  /* 0x7ff0000019100812 */ /* 0x000fe200078efcff */
[----:B------:R-:W-:Y:S02]  /*1eb0*/  @!P0 IMAD.MOV.U32 R24, RZ, RZ, RZ ;  /* 0x000000ffff188224 */ /* 0x000fe400078e00ff */
[----:B------:R-:W-:Y:S02]  /*1ec0*/  @P0 IMAD.MOV.U32 R24, RZ, RZ, RZ ;  /* 0x000000ffff180224 */ /* 0x000fe400078e00ff */
[----:B------:R-:W-:Y:S01]  /*1ed0*/  @P0 IMAD.MOV.U32 R25, RZ, RZ, R16 ;  /* 0x000000ffff190224 */ /* 0x000fe200078e0010 */
[----:B------:R-:W-:Y:S06]  /*1ee0*/  BRA `(.L_x_32) ;  /* 0x0000000000147947 */ /* 0x000fec0003800000 */
.L_x_34:
[----:B------:R-:W-:Y:S01]  /*1ef0*/  LOP3.LUT R25, R17, 0x80000, RZ, 0xfc, !PT ;  /* 0x0008000011197812 */ /* 0x000fe200078efcff */
[----:B------:R-:W-:Y:S01]  /*1f00*/  IMAD.MOV.U32 R24, RZ, RZ, R16 ;  /* 0x000000ffff187224 */ /* 0x000fe200078e0010 */
[----:B------:R-:W-:Y:S06]  /*1f10*/  BRA `(.L_x_32) ;  /* 0x0000000000087947 */ /* 0x000fec0003800000 */
.L_x_33:
[----:B------:R-:W-:Y:S01]  /*1f20*/  LOP3.LUT R25, R21, 0x80000, RZ, 0xfc, !PT ;  /* 0x0008000015197812 */ /* 0x000fe200078efcff */
[----:B------:R-:W-:-:S07]  /*1f30*/  IMAD.MOV.U32 R24, RZ, RZ, R20 ;  /* 0x000000ffff187224 */ /* 0x000fce00078e0014 */
.L_x_32:
[----:B------:R-:W-:Y:S05]  /*1f40*/  BSYNC.RECONVERGENT B2 ;  /* 0x0000000000027941 */ /* 0x000fea0003800200 */
.L_x_30:
[----:B------:R-:W-:Y:S02]  /*1f50*/  IMAD.MOV.U32 R45, RZ, RZ, 0x0 ;  /* 0x00000000ff2d7424 */ /* 0x000fe400078e00ff */
[----:B------:R-:W-:Y:S02]  /*1f60*/  IMAD.MOV.U32 R16, RZ, RZ, R24 ;  /* 0x000000ffff107224 */ /* 0x000fe400078e0018 */
[----:B------:R-:W-:Y:S01]  /*1f70*/  IMAD.MOV.U32 R17, RZ, RZ, R25 ;  /* 0x000000ffff117224 */ /* 0x000fe200078e0019 */
[----:B------:R-:W-:Y:S06]  /*1f80*/  RET.REL.NODEC R44 `(_Z15kernel_problem3iiiiP4BodyS0_PhS1_) ;  /* 0xffffffe02c1c7950 */ /* 0x000fec0003c3ffff */
        .type           $_Z15kernel_problem3iiiiP4BodyS0_PhS1_$__internal_accurate_pow,@function
        .size           $_Z15kernel_problem3iiiiP4BodyS0_PhS1_$__internal_accurate_pow,($_Z15kernel_problem3iiiiP4BodyS0_PhS1_$__internal_trig_reduction_slowpathd - $_Z15kernel_problem3iiiiP4BodyS0_PhS1_$__internal_accurate_pow)
$_Z15kernel_problem3iiiiP4BodyS0_PhS1_$__internal_accurate_pow:
[----:B------:R-:W-:Y:S01]  /*1f90*/  ISETP.GT.U32.AND P0, PT, R41, 0xfffff, PT ;  /* 0x000fffff2900780c */ /* 0x000fe20003f04070 */
[----:B------:R-:W-:Y:S01]  /*1fa0*/  IMAD.MOV.U32 R16, RZ, RZ, R41 ;  /* 0x000000ffff107224 */ /* 0x000fe200078e0029 */
[----:B------:R-:W-:Y:S01]  /*1fb0*/  UMOV UR14, 0x7d2cafe2 ;  /* 0x7d2cafe2000e7882 */ /* 0x000fe20000000000 */
[----:B------:R-:W-:Y:S01]  /*1fc0*/  IMAD.MOV.U32 R20, RZ, RZ, R40 ;  /* 0x000000ffff147224 */ /* 0x000fe200078e0028 */
[----:B------:R-:W-:Y:S01]  /*1fd0*/  UMOV UR15, 0x3eb0f5ff ;  /* 0x3eb0f5ff000f7882 */ /* 0x000fe20000000000 */
[----:B------:R-:W-:Y:S01]  /*1fe0*/  IMAD.MOV.U32 R22, RZ, RZ, 0x41ad3b5a ;  /* 0x41ad3b5aff167424 */ /* 0x000fe200078e00ff */
[----:B------:R-:W-:Y:S01]  /*1ff0*/  UMOV UR16, 0x3b39803f ;  /* 0x3b39803f00107882 */ /* 0x000fe20000000000 */
[----:B------:R-:W-:Y:S01]  /*2000*/  IMAD.MOV.U32 R23, RZ, RZ, 0x3ed0f5d2 ;  /* 0x3ed0f5d2ff177424 */ /* 0x000fe200078e00ff */
[----:B------:R-:W-:-:S05]  /*2010*/  UMOV UR17, 0x3c7abc9e ;  /* 0x3c7abc9e00117882 */ /* 0x000fca0000000000 */
[----:B------:R-:W-:-:S10]  /*2020*/  @!P0 DMUL R14, R40, 1.80143985094819840000e+16 ;  /* 0x43500000280e8828 */ /* 0x000fd40000000000 */
[----:B------:R-:W-:Y:S02]  /*2030*/  @!P0 IMAD.MOV.U32 R16, RZ, RZ, R15 ;  /* 0x000000ffff108224 */ /* 0x000fe400078e000f */
[----:B------:R-:W-:Y:S01]  /*2040*/  @!P0 IMAD.MOV.U32 R20, RZ, RZ, R14 ;  /* 0x000000ffff148224 */ /* 0x000fe200078e000e */
[----:B------:R-:W-:Y:S02]  /*2050*/  SHF.R.U32.HI R14, RZ, 0x14, R41 ;  /* 0x00000014ff0e7819 */ /* 0x000fe40000011629 */
[----:B------:R-:W-:Y:S02]  /*2060*/  LOP3.LUT R16, R16, 0x800fffff, RZ, 0xc0, !PT ;  /* 0x800fffff10107812 */ /* 0x000fe400078ec0ff */
[----:B------:R-:W-:Y:S02]  /*2070*/  @!P0 LEA.HI R14, R15, 0xffffffca, RZ, 0xc ;  /* 0xffffffca0f0e8811 */ /* 0x000fe400078f60ff */
[----:B------:R-:W-:Y:S01]  /*2080*/  LOP3.LUT R21, R16, 0x3ff00000, RZ, 0xfc, !PT ;  /* 0x3ff0000010157812 */ /* 0x000fe200078efcff */
[----:B------:R-:W-:-:S02]  /*2090*/  IMAD.MOV.U32 R16, RZ, RZ, RZ ;  /* 0x000000ffff107224 */ /* 0x000fc400078e00ff */
[----:B------:R-:W-:Y:S01]  /*20a0*/  VIADD R15, R14, 0xfffffc01 ;  /* 0xfffffc010e0f7836 */ /* 0x000fe20000000000 */
[----:B------:R-:W-:-:S13]  /*20b0*/  ISETP.GE.U32.AND P1, PT, R21, 0x3ff6a09f, PT ;  /* 0x3ff6a09f1500780c */ /* 0x000fda0003f26070 */
[----:B------:R-:W-:Y:S02]  /*20c0*/  @P1 VIADD R17, R21, 0xfff00000 ;  /* 0xfff0000015111836 */ /* 0x000fe40000000000 */
[----:B------:R-:W-:Y:S02]  /*20d0*/  @P1 VIADD R15, R14, 0xfffffc02 ;  /* 0xfffffc020e0f1836 */ /* 0x000fe40000000000 */
[----:B------:R-:W-:-:S03]  /*20e0*/  @P1 IMAD.MOV.U32 R21, RZ, RZ, R17 ;  /* 0x000000ffff151224 */ /* 0x000fc600078e0011 */
[----:B------:R-:W-:Y:S01]  /*20f0*/  LOP3.LUT R14, R15, 0x80000000, RZ, 0x3c, !PT ;  /* 0x800000000f0e7812 */ /* 0x000fe200078e3cff */
[----:B------:R-:W-:Y:S02]  /*2100*/  IMAD.MOV.U32 R15, RZ, RZ, 0x43300000 ;  /* 0x43300000ff0f7424 */ /* 0x000fe400078e00ff */
[C---:B------:R-:W-:Y:S02]  /*2110*/  DADD R26, R20.reuse, 1 ;  /* 0x3ff00000141a7429 */ /* 0x040fe40000000000 */
[----:B------:R-:W-:-:S04]  /*2120*/  DADD R20, R20, -1 ;  /* 0xbff0000014147429 */ /* 0x000fc80000000000 */
[----:B------:R-:W0:Y:S02]  /*2130*/  MUFU.RCP64H R17, R27 ;  /* 0x0000001b00117308 */ /* 0x000e240000001800 */
[----:B0-----:R-:W-:-:S08]  /*2140*/  DFMA R24, -R26, R16, 1 ;  /* 0x3ff000001a18742b */ /* 0x001fd00000000110 */
[----:B------:R-:W-:-:S08]  /*2150*/  DFMA R24, R24, R24, R24 ;  /* 0x000000181818722b */ /* 0x000fd00000000018 */
[----:B------:R-:W-:-:S08]  /*2160*/  DFMA R24, R16, R24, R16 ;  /* 0x000000181018722b */ /* 0x000fd00000000010 */
[----:B------:R-:W-:-:S08]  /*2170*/  DMUL R16, R20, R24 ;  /* 0x0000001814107228 */ /* 0x000fd00000000000 */
[----:B------:R-:W-:-:S08]  /*2180*/  DFMA R16, R20, R24, R16 ;  /* 0x000000181410722b */ /* 0x000fd00000000010 */
[----:B------:R-:W-:-:S08]  /*2190*/  DMUL R42, R16, R16 ;  /* 0x00000010102a7228 */ /* 0x000fd00000000000 */
[----:B------:R-:W-:Y:S01]  /*21a0*/  DFMA R22, R42, UR14, R22 ;  /* 0x0000000e2a167c2b */ /* 0x000fe20008000016 */
[----:B------:R-:W-:Y:S01]  /*21b0*/  UMOV UR14, 0x75488a3f ;  /* 0x75488a3f000e7882 */ /* 0x000fe20000000000 */
[----:B------:R-:W-:-:S06]  /*21c0*/  UMOV UR15, 0x3ef3b20a ;  /* 0x3ef3b20a000f7882 */ /* 0x000fcc0000000000 */
[----:B------:R-:W-:Y:S01]  /*21d0*/  DFMA R26, R42, R22, UR14 ;  /* 0x0000000e2a1a7e2b */ /* 0x000fe20008000016 */
[----:B------:R-:W-:Y:S01]  /*21e0*/  UMOV UR14, 0xe4faecd5 ;  /* 0xe4faecd5000e7882 */ /* 0x000fe20000000000 */
[----:B------:R-:W-:Y:S01]  /*21f0*/  UMOV UR15, 0x3f1745cd ;  /* 0x3f1745cd000f7882 */ /* 0x000fe20000000000 */
[----:B------:R-:W-:-:S05]  /*2200*/  DADD R22, R20, -R16 ;  /* 0x0000000014167229 */ /* 0x000fca0000000810 */
[----:B------:R-:W-:Y:S01]  /*2210*/  DFMA R26, R42, R26, UR14 ;  /* 0x0000000e2a1a7e2b */ /* 0x000fe2000800001a */
[----:B------:R-:W-:Y:S01]  /*2220*/  UMOV UR14, 0x258a578b ;  /* 0x258a578b000e7882 */ /* 0x000fe20000000000 */
[----:B------:R-:W-:Y:S01]  /*2230*/  UMOV UR15, 0x3f3c71c7 ;  /* 0x3f3c71c7000f7882 */ /* 0x000fe20000000000 */
[----:B------:R-:W-:-:S05]  /*2240*/  DADD R22, R22, R22 ;  /* 0x0000000016167229 */ /* 0x000fca0000000016 */
[----:B------:R-:W-:Y:S01]  /*2250*/  DFMA R26, R42, R26, UR14 ;  /* 0x0000000e2a1a7e2b */ /* 0x000fe2000800001a */
[----:B------:R-:W-:Y:S01]  /*2260*/  UMOV UR14, 0x9242b910 ;  /* 0x9242b910000e7882 */ /* 0x000fe20000000000 */
[----:B------:R-:W-:Y:S01]  /*2270*/  UMOV UR15, 0x3f624924 ;  /* 0x3f624924000f7882 */ /* 0x000fe20000000000 */
[----:B------:R-:W-:-:S05]  /*2280*/  DFMA R22, R20, -R16, R22 ;  /* 0x800000101416722b */ /* 0x000fca0000000016 */
[----:B------:R-:W-:Y:S01]  /*2290*/  DFMA R26, R42, R26, UR14 ;  /* 0x0000000e2a1a7e2b */ /* 0x000fe2000800001a */
[----:B------:R-:W-:Y:S01]  /*22a0*/  UMOV UR14, 0x99999dfb ;  /* 0x99999dfb000e7882 */ /* 0x000fe20000000000 */
[----:B------:R-:W-:Y:S01]  /*22b0*/  UMOV UR15, 0x3f899999 ;  /* 0x3f899999000f7882 */ /* 0x000fe20000000000 */
[----:B------:R-:W-:-:S05]  /*22c0*/  DMUL R22, R24, R22 ;  /* 0x0000001618167228 */ /* 0x000fca0000000000 */
[----:B------:R-:W-:Y:S01]  /*22d0*/  DFMA R26, R42, R26, UR14 ;  /* 0x0000000e2a1a7e2b */ /* 0x000fe2000800001a */
[----:B------:R-:W-:Y:S01]  /*22e0*/  UMOV UR14, 0x55555555 ;  /* 0x55555555000e7882 */ /* 0x000fe20000000000 */
[----:B------:R-:W-:-:S06]  /*22f0*/  UMOV UR15, 0x3fb55555 ;  /* 0x3fb55555000f7882 */ /* 0x000fcc0000000000 */
[----:B------:R-:W-:-:S08]  /*2300*/  DFMA R20, R42, R26, UR14 ;  /* 0x0000000e2a147e2b */ /* 0x000fd0000800001a */
[----:B------:R-:W-:Y:S01]  /*2310*/  DADD R24, -R20, UR14 ;  /* 0x0000000e14187e29 */ /* 0x000fe20008000100 */
[----:B------:R-:W-:Y:S01]  /*2320*/  UMOV UR14, 0xb9e7b0 ;  /* 0x00b9e7b0000e7882 */ /* 0x000fe20000000000 */
[----:B------:R-:W-:-:S06]  /*2330*/  UMOV UR15, 0x3c46a4cb ;  /* 0x3c46a4cb000f7882 */ /* 0x000fcc0000000000 */
[----:B------:R-:W-:Y:S02]  /*2340*/  DFMA R24, R42, R26, R24 ;  /* 0x0000001a2a18722b */ /* 0x000fe40000000018 */
[----:B------:R-:W-:Y:S01]  /*2350*/  DMUL R26, R16, R16 ;  /* 0x00000010101a7228 */ /* 0x000fe20000000000 */
[----:B------:R-:W-:Y:S02]  /*2360*/  VIADD R43, R23, 0x100000 ;  /* 0x00100000172b7836 */ /* 0x000fe40000000000 */
[----:B------:R-:W-:-:S03]  /*2370*/  IMAD.MOV.U32 R42, RZ, RZ, R22 ;  /* 0x000000ffff2a7224 */ /* 0x000fc600078e0016 */
[----:B------:R-:W-:Y:S01]  /*2380*/  DADD R52, R24, -UR14 ;  /* 0x8000000e18347e29 */ /* 0x000fe20008000000 */
[----:B------:R-:W-:Y:S01]  /*2390*/  UMOV UR14, 0x80000000 ;  /* 0x80000000000e7882 */ /* 0x000fe20000000000 */
[----:B------:R-:W-:Y:S01]  /*23a0*/  DFMA R40, R16, R16, -R26 ;  /* 0x000000101028722b */ /* 0x000fe2000000081a */
[----:B------:R-:W-:Y:S02]  /*23b0*/  UMOV UR15, 0x43300000 ;  /* 0x43300000000f7882 */ /* 0x000fe40000000000 */
[----:B------:R-:W-:Y:S01]  /*23c0*/  DADD R14, R14, -UR14 ;  /* 0x8000000e0e0e7e29 */ /* 0x000fe20008000000 */
[----:B------:R-:W-:Y:S01]  /*23d0*/  UMOV UR14, 0xfefa39ef ;  /* 0xfefa39ef000e7882 */ /* 0x000fe20000000000 */
[----:B------:R-:W-:-:S03]  /*23e0*/  UMOV UR15, 0x3fe62e42 ;  /* 0x3fe62e42000f7882 */ /* 0x000fc60000000000 */
[C---:B------:R-:W-:Y:S02]  /*23f0*/  DFMA R40, R16.reuse, R42, R40 ;  /* 0x0000002a1028722b */ /* 0x040fe40000000028 */
[----:B------:R-:W-:-:S08]  /*2400*/  DMUL R42, R16, R26 ;  /* 0x0000001a102a7228 */ /* 0x000fd00000000000 */
[----:B------:R-:W-:-:S08]  /*2410*/  DFMA R24, R16, R26, -R42 ;  /* 0x0000001a1018722b */ /* 0x000fd0000000082a */
[----:B------:R-:W-:Y:S02]  /*2420*/  DFMA R24, R22, R26, R24 ;  /* 0x0000001a1618722b */ /* 0x000fe40000000018 */
[----:B------:R-:W-:-:S06]  /*2430*/  DADD R26, R20, R52 ;  /* 0x00000000141a7229 */ /* 0x000fcc0000000034 */
[----:B------:R-:W-:Y:S02]  /*2440*/  DFMA R24, R16, R40, R24 ;  /* 0x000000281018722b */ /* 0x000fe40000000018 */
[----:B------:R-:W-:Y:S02]  /*2450*/  DADD R20, R20, -R26 ;  /* 0x0000000014147229 */ /* 0x000fe4000000081a */
[----:B------:R-:W-:-:S06]  /*2460*/  DMUL R40, R26, R42 ;  /* 0x0000002a1a287228 */ /* 0x000fcc0000000000 */
[----:B------:R-:W-:Y:S02]  /*2470*/  DADD R52, R52, R20 ;  /* 0x0000000034347229 */ /* 0x000fe40000000014 */
[----:B------:R-:W-:-:S08]  /*2480*/  DFMA R20, R26, R42, -R40 ;  /* 0x0000002a1a14722b */ /* 0x000fd00000000828 */
[----:B------:R-:W-:-:S08]  /*2490*/  DFMA R20, R26, R24, R20 ;  /* 0x000000181a14722b */ /* 0x000fd00000000014 */
[----:B------:R-:W-:-:S08]  /*24a0*/  DFMA R52, R52, R42, R20 ;  /* 0x0000002a3434722b */ /* 0x000fd00000000014 */
[----:B------:R-:W-:-:S08]  /*24b0*/  DADD R24, R40, R52 ;  /* 0x0000000028187229 */ /* 0x000fd00000000034 */
[--C-:B------:R-:W-:Y:S02]  /*24c0*/  DADD R20, R16, R24.reuse ;  /* 0x0000000010147229 */ /* 0x100fe40000000018 */
[----:B------:R-:W-:-:S06]  /*24d0*/  DADD R40, R40, -R24 ;  /* 0x0000000028287229 */ /* 0x000fcc0000000818 */
[----:B------:R-:W-:Y:S02]  /*24e0*/  DADD R16, R16, -R20 ;  /* 0x0000000010107229 */ /* 0x000fe40000000814 */
[----:B------:R-:W-:-:S06]  /*24f0*/  DADD R40, R52, R40 ;  /* 0x0000000034287229 */ /* 0x000fcc0000000028 */
[----:B------:R-:W-:-:S08]  /*2500*/  DADD R16, R24, R16 ;  /* 0x0000000018107229 */ /* 0x000fd00000000010 */
[----:B------:R-:W-:-:S08]  /*2510*/  DADD R16, R40, R16 ;  /* 0x0000000028107229 */ /* 0x000fd00000000010 */
[----:B------:R-:W-:-:S08]  /*2520*/  DADD R24, R22, R16 ;  /* 0x0000000016187229 */ /* 0x000fd00000000010 */
[----:B------:R-:W-:-:S08]  /*2530*/  DADD R16, R20, R24 ;  /* 0x0000000014107229 */ /* 0x000fd00000000018 */
[--C-:B------:R-:W-:Y:S02]  /*2540*/  DFMA R22, R14, UR14, R16.reuse ;  /* 0x0000000e0e167c2b */ /* 0x100fe40008000010 */
[----:B------:R-:W-:-:S06]  /*2550*/  DADD R26, R20, -R16 ;  /* 0x00000000141a7229 */ /* 0x000fcc0000000810 */
[----:B------:R-:W-:Y:S02]  /*2560*/  DFMA R20, R14, -UR14, R22 ;  /* 0x8000000e0e147c2b */ /* 0x000fe40008000016 */
[----:B------:R-:W-:-:S06]  /*2570*/  DADD R26, R24, R26 ;  /* 0x00000000181a7229 */ /* 0x000fcc000000001a */
[----:B------:R-:W-:-:S08]  /*2580*/  DADD R20, -R16, R20 ;  /* 0x0000000010147229 */ /* 0x000fd00000000114 */
[----:B------:R-:W-:-:S08]  /*2590*/  DADD R16, R26, -R20 ;  /* 0x000000001a107229 */ /* 0x000fd00000000814 */
[----:B------:R-:W-:-:S08]  /*25a0*/  DFMA R16, R14, UR16, R16 ;  /* 0x000000100e107c2b */ /* 0x000fd00008000010 */
[----:B------:R-:W-:-:S08]  /*25b0*/  DADD R14, R22, R16 ;  /* 0x00000000160e7229 */ /* 0x000fd00000000010 */
[----:B------:R-:W-:Y:S02]  /*25c0*/  DADD R22, R22, -R14 ;  /* 0x0000000016167229 */ /* 0x000fe4000000080e */
[----:B------:R-:W-:-:S06]  /*25d0*/  DMUL R26, R14, 1.5 ;  /* 0x3ff800000e1a7828 */ /* 0x000fcc0000000000 */
[----:B------:R-:W-:Y:S02]  /*25e0*/  DADD R22, R16, R22 ;  /* 0x0000000010167229 */ /* 0x000fe40000000016 */
[----:B------:R-:W-:Y:S01]  /*25f0*/  DFMA R24, R14, 1.5, -R26 ;  /* 0x3ff800000e18782b */ /* 0x000fe2000000081a */
[----:B------:R-:W-:Y:S02]  /*2600*/  IMAD.MOV.U32 R14, RZ, RZ, 0x652b82fe ;  /* 0x652b82feff0e7424 */ /* 0x000fe400078e00ff */
[----:B------:R-:W-:-:S05]  /*2610*/  IMAD.MOV.U32 R15, RZ, RZ, 0x3ff71547 ;  /* 0x3ff71547ff0f7424 */ /* 0x000fca00078e00ff */
[----:B------:R-:W-:-:S08]  /*2620*/  DFMA R24, R22, 1.5, R24 ;  /* 0x3ff800001618782b */ /* 0x000fd00000000018 */
[----:B------:R-:W-:-:S08]  /*2630*/  DADD R16, R26, R24 ;  /* 0x000000001a107229 */ /* 0x000fd00000000018 */
[----:B------:R-:W-:Y:S02]  /*2640*/  DFMA R14, R16, R14, 6.75539944105574400000e+15 ;  /* 0x43380000100e742b */ /* 0x000fe4000000000e */
[----:B------:R-:W-:Y:S01]  /*2650*/  FSETP.GEU.AND P0, PT, |R17|, 4.1917929649353027344, PT ;  /* 0x4086232b1100780b */ /* 0x000fe20003f0e200 */
[----:B------:R-:W-:-:S05]  /*2660*/  DADD R26, R26, -R16 ;  /* 0x000000001a1a7229 */ /* 0x000fca0000000810 */
[----:B------:R-:W-:-:S03]  /*2670*/  DADD R22, R14, -6.75539944105574400000e+15 ;  /* 0xc33800000e167429 */ /* 0x000fc60000000000 */
[----:B------:R-:W-:-:S05]  /*2680*/  DADD R24, R24, R26 ;  /* 0x0000000018187229 */ /* 0x000fca000000001a */
[----:B------:R-:W-:Y:S01]  /*2690*/  DFMA R20, R22, -UR14, R16 ;  /* 0x8000000e16147c2b */ /* 0x000fe20008000010 */
[----:B------:R-:W-:Y:S01]  /*26a0*/  UMOV UR14, 0x3b39803f ;  /* 0x3b39803f000e7882 */ /* 0x000fe20000000000 */
[----:B------:R-:W-:-:S06]  /*26b0*/  UMOV UR15, 0x3c7abc9e ;  /* 0x3c7abc9e000f7882 */ /* 0x000fcc0000000000 */
[----:B------:R-:W-:Y:S01]  /*26c0*/  DFMA R20, R22, -UR14, R20 ;  /* 0x8000000e16147c2b */ /* 0x000fe20008000014 */
[----:B------:R-:W-:Y:S01]  /*26d0*/  UMOV UR14, 0x69ce2bdf ;  /* 0x69ce2bdf000e7882 */ /* 0x000fe20000000000 */
[----:B------:R-:W-:Y:S01]  /*26e0*/  IMAD.MOV.U32 R22, RZ, RZ, -0x35dec16 ;  /* 0xfca213eaff167424 */ /* 0x000fe200078e00ff */
[----:B------:R-:W-:Y:S01]  /*26f0*/  UMOV UR15, 0x3e5ade15 ;  /* 0x3e5ade15000f7882 */ /* 0x000fe20000000000 */
[----:B------:R-:W-:-:S06]  /*2700*/  IMAD.MOV.U32 R23, RZ, RZ, 0x3e928af3 ;  /* 0x3e928af3ff177424 */ /* 0x000fcc00078e00ff */
[----:B------:R-:W-:Y:S01]  /*2710*/  DFMA R22, R20, UR14, R22 ;  /* 0x0000000e14167c2b */ /* 0x000fe20008000016 */
[----:B------:R-:W-:Y:S01]  /*2720*/  UMOV UR14, 0x62401315 ;  /* 0x62401315000e7882 */ /* 0x000fe20000000000 */
[----:B------:R-:W-:-:S06]  /*2730*/  UMOV UR15, 0x3ec71dee ;  /* 0x3ec71dee000f7882 */ /* 0x000fcc0000000000 */
[----:B------:R-:W-:Y:S01]  /*2740*/  DFMA R22, R20, R22, UR14 ;  /* 0x0000000e14167e2b */ /* 0x000fe20008000016 */
        /* <DEDUP_REMOVED lines=20> */
[----:B------:R-:W-:-:S08]  /*2890*/  DFMA R22, R20, R22, UR14 ;  /* 0x0000000e14167e2b */ /* 0x000fd00008000016 */
[----:B------:R-:W-:-:S08]  /*28a0*/  DFMA R22, R20, R22, 1 ;  /* 0x3ff000001416742b */ /* 0x000fd00000000016 */
[----:B------:R-:W-:-:S10]  /*28b0*/  DFMA R22, R20, R22, 1 ;  /* 0x3ff000001416742b */ /* 0x000fd40000000016 */
[----:B------:R-:W-:Y:S02]  /*28c0*/  IMAD R21, R14, 0x100000, R23 ;  /* 0x001000000e157824 */ /* 0x000fe400078e0217 */
[----:B------:R-:W-:Y:S01]  /*28d0*/  IMAD.MOV.U32 R20, RZ, RZ, R22 ;  /* 0x000000ffff147224 */ /* 0x000fe200078e0016 */
[----:B------:R-:W-:Y:S06]  /*28e0*/  @!P0 BRA `(.L_x_35) ;  /* 0x0000000000308947 */ /* 0x000fec0003800000 */
[----:B------:R-:W-:Y:S01]  /*28f0*/  FSETP.GEU.AND P1, PT, |R17|, 4.2275390625, PT ;  /* 0x408748001100780b */ /* 0x000fe20003f2e200 */
[C---:B------:R-:W-:Y:S02]  /*2900*/  DADD R20, R16.reuse, +INF ;  /* 0x7ff0000010147429 */ /* 0x040fe40000000000 */
[----:B------:R-:W-:-:S08]  /*2910*/  DSETP.GEU.AND P0, PT, R16, RZ, PT ;  /* 0x000000ff1000722a */ /* 0x000fd00003f0e000 */
[----:B------:R-:W-:Y:S02]  /*2920*/  FSEL R20, R20, RZ, P0 ;  /* 0x000000ff14147208 */ /* 0x000fe40000000000 */
[----:B------:R-:W-:Y:S02]  /*2930*/  @!P1 LEA.HI R15, R14, R14, RZ, 0x1 ;  /* 0x0000000e0e0f9211 */ /* 0x000fe400078f08ff */
[----:B------:R-:W-:Y:S02]  /*2940*/  FSEL R21, R21, RZ, P0 ;  /* 0x000000ff15157208 */ /* 0x000fe40000000000 */
[----:B------:R-:W-:-:S05]  /*2950*/  @!P1 SHF.R.S32.HI R15, RZ, 0x1, R15 ;  /* 0x00000001ff0f9819 */ /* 0x000fca000001140f */
[----:B------:R-:W-:Y:S02]  /*2960*/  @!P1 IMAD.IADD R14, R14, 0x1, -R15 ;  /* 0x000000010e0e9824 */ /* 0x000fe400078e0a0f */
[----:B------:R-:W-:-:S03]  /*2970*/  @!P1 IMAD R23, R15, 0x100000, R23 ;  /* 0x001000000f179824 */ /* 0x000fc600078e0217 */
[----:B------:R-:W-:Y:S01]  /*2980*/  @!P1 LEA R15, R14, 0x3ff00000, 0x14 ;  /* 0x3ff000000e0f9811 */ /* 0x000fe200078ea0ff */
[----:B------:R-:W-:-:S06]  /*2990*/  @!P1 IMAD.MOV.U32 R14, RZ, RZ, RZ ;  /* 0x000000ffff0e9224 */ /* 0x000fcc00078e00ff */
[----:B------:R-:W-:-:S11]  /*29a0*/  @!P1 DMUL R20, R22, R14 ;  /* 0x0000000e16149228 */ /* 0x000fd60000000000 */
.L_x_35:
[----:B------:R-:W-:Y:S01]  /*29b0*/  DFMA R24, R24, R20, R20 ;  /* 0x000000141818722b */ /* 0x000fe20000000014 */
[----:B------:R-:W-:Y:S01]  /*29c0*/  IMAD.MOV.U32 R51, RZ, RZ, 0x0 ;  /* 0x00000000ff337424 */ /* 0x000fe200078e00ff */
[----:B------:R-:W-:-:S08]  /*29d0*/  DSETP.NEU.AND P0, PT, |R20|, +INF , PT ;  /* 0x7ff000001400742a */ /* 0x000fd00003f0d200 */
[----:B------:R-:W-:Y:S02]  /*29e0*/  FSEL R14, R20, R24, !P0 ;  /* 0x00000018140e7208 */ /* 0x000fe40004000000 */
[----:B------:R-:W-:Y:S01]  /*29f0*/  FSEL R20, R21, R25, !P0 ;  /* 0x0000001915147208 */ /* 0x000fe20004000000 */
[----:B------:R-:W-:Y:S06]  /*2a00*/  RET.REL.NODEC R50 `(_Z15kernel_problem3iiiiP4BodyS0_PhS1_) ;  /* 0xffffffd4327c7950 */ /* 0x000fec0003c3ffff */
        .type           $_Z15kernel_problem3iiiiP4BodyS0_PhS1_$__internal_trig_reduction_slowpathd,@function
        .size           $_Z15kernel_problem3iiiiP4BodyS0_PhS1_$__internal_trig_reduction_slowpathd,(.L_x_112 - $_Z15kernel_problem3iiiiP4BodyS0_PhS1_$__internal_trig_reduction_slowpathd)
$_Z15kernel_problem3iiiiP4BodyS0_PhS1_$__internal_trig_reduction_slowpathd:
[----:B------:R-:W-:Y:S01]  /*2a10*/  SHF.R.U32.HI R18, RZ, 0x14, R24 ;  /* 0x00000014ff127819 */ /* 0x000fe20000011618 */
[----:B------:R-:W-:Y:S02]  /*2a20*/  IMAD.MOV.U32 R21, RZ, RZ, R14 ;  /* 0x000000ffff157224 */ /* 0x000fe400078e000e */
[----:B------:R-:W-:Y:S01]  /*2a30*/  IMAD.MOV.U32 R14, RZ, RZ, RZ ;  /* 0x000000ffff0e7224 */ /* 0x000fe200078e00ff */
[----:B------:R-:W-:-:S04]  /*2a40*/  LOP3.LUT R15, R18, 0x7ff, RZ, 0xc0, !PT ;  /* 0x000007ff120f7812 */ /* 0x000fc800078ec0ff */
[----:B------:R-:W-:-:S13]  /*2a50*/  ISETP.NE.AND P0, PT, R15, 0x7ff, PT ;  /* 0x000007ff0f00780c */ /* 0x000fda0003f05270 */
[----:B------:R-:W-:Y:S05]  /*2a60*/  @!P0 BRA `(.L_x_36) ;  /* 0x0000000800488947 */ /* 0x000fea0003800000 */
[----:B------:R-:W-:Y:S01]  /*2a70*/  VIADD R14, R15, 0xfffffc00 ;  /* 0xfffffc000f0e7836 */ /* 0x000fe20000000000 */
[----:B------:R-:W-:Y:S01]  /*2a80*/  BSSY.RECONVERGENT B3, `(.L_x_37) ;  /* 0x000002f000037945 */ /* 0x000fe20003800200 */
[----:B------:R-:W-:-:S03]  /*2a90*/  CS2R R40, SRZ ;  /* 0x0000000000287805 */ /* 0x000fc6000001ff00 */
[----:B------:R-:W-:Y:S02]  /*2aa0*/  SHF.R.U32.HI R19, RZ, 0x6, R14 ;  /* 0x00000006ff137819 */ /* 0x000fe4000001160e */
[----:B------:R-:W-:Y:S02]  /*2ab0*/  ISETP.GE.U32.AND P0, PT, R14, 0x80, PT ;  /* 0x000000800e00780c */ /* 0x000fe40003f06070 */
[C---:B------:R-:W-:Y:S02]  /*2ac0*/  IADD3 R20, PT, PT, -R19.reuse, 0x13, RZ ;  /* 0x0000001313147810 */ /* 0x040fe40007ffe1ff */
[----:B------:R-:W-:Y:S02]  /*2ad0*/  IADD3 R27, PT, PT, -R19, 0xf, RZ ;  /* 0x0000000f131b7810 */ /* 0x000fe40007ffe1ff */
[----:B------:R-:W-:-:S04]  /*2ae0*/  SEL R20, R20, 0x12, P0 ;  /* 0x0000001214147807 */ /* 0x000fc80000000000 */
[----:B------:R-:W-:-:S13]  /*2af0*/  ISETP.GE.AND P0, PT, R27, R20, PT ;  /* 0x000000141b00720c */ /* 0x000fda0003f06270 */
[----:B------:R-:W-:Y:S05]  /*2b00*/  @P0 BRA `(.L_x_38) ;  /* 0x0000000000980947 */ /* 0x000fea0003800000 */
[----:B------:R-:W0:Y:S01]  /*2b10*/  LDC.64 R16, c[0x0][0x358] ;  /* 0x0000d600ff107b82 */ /* 0x000e220000000a00 */
[C---:B------:R-:W-:Y:S01]  /*2b20*/  SHF.L.U64.HI R23, R21.reuse, 0xb, R24 ;  /* 0x0000000b15177819 */ /* 0x040fe20000010218 */
[----:B------:R-:W-:Y:S01]  /*2b30*/  BSSY.RECONVERGENT B4, `(.L_x_39) ;  /* 0x0000022000047945 */ /* 0x000fe20003800200 */
[----:B------:R-:W-:Y:S01]  /*2b40*/  IMAD.SHL.U32 R21, R21, 0x800, RZ ;  /* 0x0000080015157824 */ /* 0x000fe200078e00ff */
[----:B------:R-:W-:Y:S01]  /*2b50*/  IADD3 R25, PT, PT, RZ, -R19, -R20 ;  /* 0x80000013ff197210 */ /* 0x000fe20007ffe814 */
[----:B------:R-:W-:Y:S01]  /*2b60*/  IMAD.MOV.U32 R22, RZ, RZ, RZ ;  /* 0x000000ffff167224 */ /* 0x000fe200078e00ff */
[----:B------:R-:W-:Y:S02]  /*2b70*/  CS2R R40, SRZ ;  /* 0x0000000000287805 */ /* 0x000fe4000001ff00 */
[----:B------:R-:W-:-:S07]  /*2b80*/  LOP3.LUT R23, R23, 0x80000000, RZ, 0xfc, !PT ;  /* 0x8000000017177812 */ /* 0x000fce00078efcff */
.L_x_40:
[----:B------:R-:W1:Y:S01]  /*2b90*/  LDC.64 R14, c[0x4][RZ] ;  /* 0x01000000ff0e7b82 */ /* 0x000e620000000a00 */
[----:B0-----:R-:W-:Y:S02]  /*2ba0*/  R2UR UR14, R16 ;  /* 0x00000000100e72ca */ /* 0x001fe400000e0000 */
[----:B------:R-:W-:Y:S01]  /*2bb0*/  R2UR UR15, R17 ;  /* 0x00000000110f72ca */ /* 0x000fe200000e0000 */
[----:B-1----:R-:W-:-:S12]  /*2bc0*/  IMAD.WIDE R14, R27, 0x8, R14 ;  /* 0x000000081b0e7825 */ /* 0x002fd800078e020e */
[----:B------:R-:W2:Y:S01]  /*2bd0*/  LDG.E.64.CONSTANT R14, desc[UR14][R14.64] ;  /* 0x0000000e0e0e7981 */ /* 0x000ea2000c1e9b00 */
[----:B------:R-:W-:Y:S02]  /*2be0*/  VIADD R25, R25, 0x1 ;  /* 0x0000000119197836 */ /* 0x000fe40000000000 */
[----:B------:R-:W-:Y:S02]  /*2bf0*/  VIADD R27, R27, 0x1 ;  /* 0x000000011b1b7836 */ /* 0x000fe40000000000 */
[----:B--2---:R-:W-:-:S04]  /*2c00*/  IMAD.WIDE.U32 R40, P3, R14, R21, R40 ;  /* 0x000000150e287225 */ /* 0x004fc80007860028 */
[----:B------:R-:W-:Y:S02]  /*2c10*/  IMAD R43, R14, R23, RZ ;  /* 0x000000170e2b7224 */ /* 0x000fe400078e02ff */
[CC--:B------:R-:W-:Y:S02]  /*2c20*/  IMAD R42, R15.reuse, R21.reuse, RZ ;  /* 0x000000150f2a7224 */ /* 0x0c0fe400078e02ff */
[----:B------:R-:W-:Y:S01]  /*2c30*/  IMAD.HI.U32 R45, R15, R21, RZ ;  /* 0x000000150f2d7227 */ /* 0x000fe200078e00ff */
[----:B------:R-:W-:-:S03]  /*2c40*/  IADD3 R41, P0, PT, R43, R41, RZ ;  /* 0x000000292b297210 */ /* 0x000fc60007f1e0ff */
[----:B------:R-:W-:Y:S01]  /*2c50*/  IMAD R43, R22, 0x8, R1 ;  /* 0x00000008162b7824 */ /* 0x000fe200078e0201 */
[----:B------:R-:W-:Y:S01]  /*2c60*/  IADD3 R41, P1, PT, R42, R41, RZ ;  /* 0x000000292a297210 */ /* 0x000fe20007f3e0ff */
[----:B------:R-:W-:-:S04]  /*2c70*/  IMAD.HI.U32 R42, R14, R23, RZ ;  /* 0x000000170e2a7227 */ /* 0x000fc800078e00ff */
[----:B------:R-:W-:Y:S01]  /*2c80*/  IMAD.X R14, RZ, RZ, R42, P3 ;  /* 0x000000ffff0e7224 */ /* 0x000fe200018e062a */
[----:B------:R0:W-:Y:S01]  /*2c90*/  STL.64 [R43], R40 ;  /* 0x000000282b007387 */ /* 0x0001e20000100a00 */
[----:B------:R-:W-:-:S03]  /*2ca0*/  IMAD.HI.U32 R42, R15, R23, RZ ;  /* 0x000000170f2a7227 */ /* 0x000fc600078e00ff */
[----:B------:R-:W-:Y:S01]  /*2cb0*/  IADD3.X R14, P0, PT, R45, R14, RZ, P0, !PT ;  /* 0x0000000e2d0e7210 */ /* 0x000fe2000071e4ff */
[----:B------:R-:W-:Y:S02]  /*2cc0*/  IMAD R15, R15, R23, RZ ;  /* 0x000000170f0f7224 */ /* 0x000fe400078e02ff */
[----:B------:R-:W-:-:S03]  /*2cd0*/  VIADD R22, R22, 0x1 ;  /* 0x0000000116167836 */ /* 0x000fc60000000000 */
[----:B------:R-:W-:Y:S01]  /*2ce0*/  IADD3.X R15, P1, PT, R15, R14, RZ, P1, !PT ;  /* 0x0000000e0f0f7210 */ /* 0x000fe20000f3e4ff */
[----:B------:R-:W-:Y:S01]  /*2cf0*/  IMAD.X R14, RZ, RZ, R42, P0 ;  /* 0x000000ffff0e7224 */ /* 0x000fe200000e062a */
[----:B------:R-:W-:-:S03]  /*2d00*/  ISETP.NE.AND P0, PT, R25, -0xf, PT ;  /* 0xfffffff11900780c */ /* 0x000fc60003f05270 */
[----:B------:R-:W-:Y:S02]  /*2d10*/  IMAD.X R14, RZ, RZ, R14, P1 ;  /* 0x000000ffff0e7224 */ /* 0x000fe400008e060e */
[----:B0-----:R-:W-:Y:S02]  /*2d20*/  IMAD.MOV.U32 R40, RZ, RZ, R15 ;  /* 0x000000ffff287224 */ /* 0x001fe400078e000f */
[----:B------:R-:W-:-:S06]  /*2d30*/  IMAD.MOV.U32 R41, RZ, RZ, R14 ;  /* 0x000000ffff297224 */ /* 0x000fcc00078e000e */
[----:B------:R-:W-:Y:S05]  /*2d40*/  @P0 BRA `(.L_x_40) ;  /* 0xfffffffc00900947 */ /* 0x000fea000383ffff */
[----:B------:R-:W-:Y:S05]  /*2d50*/  BSYNC.RECONVERGENT B4 ;  /* 0x0000000000047941 */ /* 0x000fea0003800200 */
.L_x_39:
[----:B------:R-:W-:-:S07]  /*2d60*/  IMAD.MOV.U32 R27, RZ, RZ, R20 ;  /* 0x000000ffff1b7224 */ /* 0x000fce00078e0014 */
.L_x_38:
[----:B------:R-:W-:Y:S05]  /*2d70*/  BSYNC.RECONVERGENT B3 ;  /* 0x0000000000037941 */ /* 0x000fea0003800200 */
.L_x_37:
[----:B------:R-:W-:Y:S01]  /*2d80*/  LOP3.LUT P0, R45, R18, 0x3f, RZ, 0xc0, !PT ;  /* 0x0000003f122d7812 */ /* 0x000fe2000780c0ff */
[----:B------:R-:W-:-:S04]  /*2d90*/  IMAD.IADD R14, R19, 0x1, R27 ;  /* 0x00000001130e7824 */ /* 0x000fc800078e021b */
[----:B------:R-:W-:-:S05]  /*2da0*/  IMAD.U32 R43, R14, 0x8, R1 ;  /* 0x000000080e2b7824 */ /* 0x000fca00078e0001 */
[----:B------:R0:W-:Y:S04]  /*2db0*/  STL.64 [R43+-0x78], R40 ;  /* 0xffff88282b007387 */ /* 0x0001e80000100a00 */
[----:B------:R-:W2:Y:S04]  /*2dc0*/  @P0 LDL.64 R20, [R1+0x8] ;  /* 0x0000080001140983 */ /* 0x000ea80000100a00 */
[----:B------:R-:W3:Y:S04]  /*2dd0*/  LDL.64 R16, [R1+0x10] ;  /* 0x0000100001107983 */ /* 0x000ee80000100a00 */
[----:B------:R-:W4:Y:S01]  /*2de0*/  LDL.64 R14, [R1+0x18] ;  /* 0x00001800010e7983 */ /* 0x000f220000100a00 */
[----:B------:R-:W-:Y:S01]  /*2df0*/  @P0 LOP3.LUT R18, R45, 0x3f, RZ, 0x3c, !PT ;  /* 0x0000003f2d120812 */ /* 0x000fe200078e3cff */
[----:B------:R-:W-:Y:S01]  /*2e00*/  BSSY.RECONVERGENT B3, `(.L_x_41) ;  /* 0x0000034000037945 */ /* 0x000fe20003800200 */
[----:B--2---:R-:W-:-:S02]  /*2e10*/  @P0 SHF.R.U64 R19, R20, 0x1, R21 ;  /* 0x0000000114130819 */ /* 0x004fc40000001215 */
[----:B------:R-:W-:Y:S02]  /*2e20*/  @P0 SHF.R.U32.HI R21, RZ, 0x1, R21 ;  /* 0x00000001ff150819 */ /* 0x000fe40000011615 */
[--C-:B---3--:R-:W-:Y:S02]  /*2e30*/  @P0 SHF.R.U32.HI R27, RZ, 0x1, R17.reuse ;  /* 0x00000001ff1b0819 */ /* 0x108fe40000011611 */
[C---:B------:R-:W-:Y:S02]  /*2e40*/  @P0 SHF.R.U64 R25, R16.reuse, 0x1, R17 ;  /* 0x0000000110190819 */ /* 0x040fe40000001211 */
[CC--:B------:R-:W-:Y:S02]  /*2e50*/  @P0 SHF.L.U32 R22, R16.reuse, R45.reuse, RZ ;  /* 0x0000002d10160219 */ /* 0x0c0fe400000006ff */
[----:B------:R-:W-:Y:S02]  /*2e60*/  @P0 SHF.R.U64 R19, R19, R18, R21 ;  /* 0x0000001213130219 */ /* 0x000fe40000001215 */
[----:B------:R-:W-:-:S02]  /*2e70*/  @P0 SHF.L.U64.HI R23, R16, R45, R17 ;  /* 0x0000002d10170219 */ /* 0x000fc40000010211 */
[-C--:B------:R-:W-:Y:S02]  /*2e80*/  @P0 SHF.R.U32.HI R20, RZ, R18.reuse, R21 ;  /* 0x00000012ff140219 */ /* 0x080fe40000011615 */
[----:B----4-:R-:W-:Y:S02]  /*2e90*/  @P0 SHF.L.U32 R21, R14, R45, RZ ;  /* 0x0000002d0e150219 */ /* 0x010fe400000006ff */
[----:B0-----:R-:W-:Y:S02]  /*2ea0*/  @P0 SHF.R.U64 R40, R25, R18, R27 ;  /* 0x0000001219280219 */ /* 0x001fe4000000121b */
[----:B------:R-:W-:Y:S02]  /*2eb0*/  @P0 LOP3.LUT R16, R22, R19, RZ, 0xfc, !PT ;  /* 0x0000001316100212 */ /* 0x000fe400078efcff */
[----:B------:R-:W-:Y:S02]  /*2ec0*/  @P0 LOP3.LUT R17, R23, R20, RZ, 0xfc, !PT ;  /* 0x0000001417110212 */ /* 0x000fe400078efcff */
[----:B------:R-:W-:-:S02]  /*2ed0*/  @P0 SHF.L.U64.HI R19, R14, R45, R15 ;  /* 0x0000002d0e130219 */ /* 0x000fc4000001020f */
[----:B------:R-:W-:Y:S01]  /*2ee0*/  @P0 LOP3.LUT R14, R21, R40, RZ, 0xfc, !PT ;  /* 0x00000028150e0212 */ /* 0x000fe200078efcff */
[C---:B------:R-:W-:Y:S01]  /*2ef0*/  IMAD.SHL.U32 R21, R16.reuse, 0x4, RZ ;  /* 0x0000000410157824 */ /* 0x040fe200078e00ff */
[----:B------:R-:W-:Y:S02]  /*2f00*/  @P0 SHF.R.U32.HI R18, RZ, R18, R27 ;  /* 0x00000012ff120219 */ /* 0x000fe4000001161b */
[----:B------:R-:W-:Y:S02]  /*2f10*/  SHF.L.U64.HI R25, R16, 0x2, R17 ;  /* 0x0000000210197819 */ /* 0x000fe40000010211 */
[----:B------:R-:W-:Y:S02]  /*2f20*/  @P0 LOP3.LUT R15, R19, R18, RZ, 0xfc, !PT ;  /* 0x00000012130f0212 */ /* 0x000fe400078efcff */
[----:B------:R-:W-:Y:S02]  /*2f30*/  SHF.L.W.U32.HI R17, R17, 0x2, R14 ;  /* 0x0000000211117819 */ /* 0x000fe40000010e0e */
[----:B------:R-:W-:-:S02]  /*2f40*/  IADD3 RZ, P0, PT, RZ, -R21, RZ ;  /* 0x80000015ffff7210 */ /* 0x000fc40007f1e0ff */
[----:B------:R-:W-:Y:S02]  /*2f50*/  LOP3.LUT R16, RZ, R25, RZ, 0x33, !PT ;  /* 0x00000019ff107212 */ /* 0x000fe400078e33ff */
[----:B------:R-:W-:Y:S02]  /*2f60*/  SHF.L.W.U32.HI R14, R14, 0x2, R15 ;  /* 0x000000020e0e7819 */ /* 0x000fe40000010e0f */
[----:B------:R-:W-:Y:S02]  /*2f70*/  LOP3.LUT R18, RZ, R17, RZ, 0x33, !PT ;  /* 0x00000011ff127212 */ /* 0x000fe400078e33ff */
[----:B------:R-:W-:Y:S02]  /*2f80*/  IADD3.X R16, P0, PT, RZ, R16, RZ, P0, !PT ;  /* 0x00000010ff107210 */ /* 0x000fe4000071e4ff */
[----:B------:R-:W-:Y:S02]  /*2f90*/  LOP3.LUT R19, RZ, R14, RZ, 0x33, !PT ;  /* 0x0000000eff137212 */ /* 0x000fe400078e33ff */
[----:B------:R-:W-:-:S02]  /*2fa0*/  IADD3.X R18, P1, PT, RZ, R18, RZ, P0, !PT ;  /* 0x00000012ff127210 */ /* 0x000fc4000073e4ff */
[----:B------:R-:W-:-:S03]  /*2fb0*/  ISETP.GT.U32.AND P3, PT, R17, -0x1, PT ;  /* 0xffffffff1100780c */ /* 0x000fc60003f64070 */
[----:B------:R-:W-:Y:S01]  /*2fc0*/  IMAD.X R19, RZ, RZ, R19, P1 ;  /* 0x000000ffff137224 */ /* 0x000fe200008e0613 */
[----:B------:R-:W-:-:S04]  /*2fd0*/  ISETP.GT.AND.EX P0, PT, R14, -0x1, PT, P3 ;  /* 0xffffffff0e00780c */ /* 0x000fc80003f04330 */
[----:B------:R-:W-:Y:S02]  /*2fe0*/  SEL R19, R14, R19, P0 ;  /* 0x000000130e137207 */ /* 0x000fe40000000000 */
[----:B------:R-:W-:Y:S02]  /*2ff0*/  SEL R23, R17, R18, P0 ;  /* 0x0000001211177207 */ /* 0x000fe40000000000 */
[----:B------:R-:W-:Y:S02]  /*3000*/  ISETP.NE.U32.AND P1, PT, R19, RZ, PT ;  /* 0x000000ff1300720c */ /* 0x000fe40003f25070 */
[----:B------:R-:W-:Y:S02]  /*3010*/  SEL R22, R25, R16, P0 ;  /* 0x0000001019167207 */ /* 0x000fe40000000000 */
[----:B------:R-:W-:Y:S01]  /*3020*/  SEL R17, R23, R19, !P1 ;  /* 0x0000001317117207 */ /* 0x000fe20004800000 */
[----:B------:R-:W-:-:S05]  /*3030*/  @!P0 IMAD.MOV R21, RZ, RZ, -R21 ;  /* 0x000000ffff158224 */ /* 0x000fca00078e0a15 */
[----:B------:R-:W0:Y:S02]  /*3040*/  FLO.U32 R17, R17 ;  /* 0x0000001100117300 */ /* 0x000e2400000e0000 */
[C---:B0-----:R-:W-:Y:S02]  /*3050*/  IADD3 R20, PT, PT, -R17.reuse, 0x1f, RZ ;  /* 0x0000001f11147810 */ /* 0x041fe40007ffe1ff */
[----:B------:R-:W-:-:S03]  /*3060*/  IADD3 R18, PT, PT, -R17, 0x3f, RZ ;  /* 0x0000003f11127810 */ /* 0x000fc60007ffe1ff */
[----:B------:R-:W-:-:S05]  /*3070*/  @P1 IMAD.MOV R18, RZ, RZ, R20 ;  /* 0x000000ffff121224 */ /* 0x000fca00078e0214 */
[----:B------:R-:W-:-:S13]  /*3080*/  ISETP.NE.AND P1, PT, R18, RZ, PT ;  /* 0x000000ff1200720c */ /* 0x000fda0003f25270 */
[----:B------:R-:W-:Y:S05]  /*3090*/  @!P1 BRA `(.L_x_42) ;  /* 0x0000000000289947 */ /* 0x000fea0003800000 */
[C---:B------:R-:W-:Y:S02]  /*30a0*/  LOP3.LUT R16, R18.reuse, 0x3f, RZ, 0xc0, !PT ;  /* 0x0000003f12107812 */ /* 0x040fe400078ec0ff */
[--C-:B------:R-:W-:Y:S02]  /*30b0*/  SHF.R.U64 R20, R21, 0x1, R22.reuse ;  /* 0x0000000115147819 */ /* 0x100fe40000001216 */
[----:B------:R-:W-:Y:S02]  /*30c0*/  SHF.R.U32.HI R22, RZ, 0x1, R22 ;  /* 0x00000001ff167819 */ /* 0x000fe40000011616 */
[----:B------:R-:W-:Y:S02]  /*30d0*/  LOP3.LUT R17, R18, 0x3f, RZ, 0xc, !PT ;  /* 0x0000003f12117812 */ /* 0x000fe400078e0cff */
[CC--:B------:R-:W-:Y:S02]  /*30e0*/  SHF.L.U64.HI R40, R23.reuse, R16.reuse, R19 ;  /* 0x0000001017287219 */ /* 0x0c0fe40000010213 */
[----:B------:R-:W-:-:S02]  /*30f0*/  SHF.L.U32 R19, R23, R16, RZ ;  /* 0x0000001017137219 */ /* 0x000fc400000006ff */
[-CC-:B------:R-:W-:Y:S02]  /*3100*/  SHF.R.U64 R16, R20, R17.reuse, R22.reuse ;  /* 0x0000001114107219 */ /* 0x180fe40000001216 */
[----:B------:R-:W-:Y:S02]  /*3110*/  SHF.R.U32.HI R17, RZ, R17, R22 ;  /* 0x00000011ff117219 */ /* 0x000fe40000011616 */
[----:B------:R-:W-:Y:S02]  /*3120*/  LOP3.LUT R23, R19, R16, RZ, 0xfc, !PT ;  /* 0x0000001013177212 */ /* 0x000fe400078efcff */
[----:B------:R-:W-:-:S07]  /*3130*/  LOP3.LUT R19, R40, R17, RZ, 0xfc, !PT ;  /* 0x0000001128137212 */ /* 0x000fce00078efcff */
.L_x_42:
[----:B------:R-:W-:Y:S05]  /*3140*/  BSYNC.RECONVERGENT B3 ;  /* 0x0000000000037941 */ /* 0x000fea0003800200 */
.L_x_41:
[----:B------:R-:W-:-:S04]  /*3150*/  IMAD.WIDE.U32 R20, R23, 0x2168c235, RZ ;  /* 0x2168c23517147825 */ /* 0x000fc800078e00ff */
[----:B------:R-:W-:Y:S01]  /*3160*/  IMAD.MOV.U32 R16, RZ, RZ, R21 ;  /* 0x000000ffff107224 */ /* 0x000fe200078e0015 */
[----:B------:R-:W-:Y:S01]  /*3170*/  IADD3 RZ, P1, PT, R20, R20, RZ ;  /* 0x0000001414ff7210 */ /* 0x000fe20007f3e0ff */
[----:B------:R-:W-:Y:S02]  /*3180*/  IMAD.MOV.U32 R17, RZ, RZ, RZ ;  /* 0x000000ffff117224 */ /* 0x000fe400078e00ff */
[----:B------:R-:W-:-:S04]  /*3190*/  IMAD.HI.U32 R21, R19, -0x36f0255e, RZ ;  /* 0xc90fdaa213157827 */ /* 0x000fc800078e00ff */
[----:B------:R-:W-:-:S04]  /*31a0*/  IMAD.WIDE.U32 R16, R23, -0x36f0255e, R16 ;  /* 0xc90fdaa217107825 */ /* 0x000fc800078e0010 */
[C---:B------:R-:W-:Y:S02]  /*31b0*/  IMAD R23, R19.reuse, -0x36f0255e, RZ ;  /* 0xc90fdaa213177824 */ /* 0x040fe400078e02ff */
[----:B------:R-:W-:-:S04]  /*31c0*/  IMAD.WIDE.U32 R16, P3, R19, 0x2168c235, R16 ;  /* 0x2168c23513107825 */ /* 0x000fc80007860010 */
[----:B------:R-:W-:Y:S01]  /*31d0*/  IMAD.X R19, RZ, RZ, R21, P3 ;  /* 0x000000ffff137224 */ /* 0x000fe200018e0615 */
[----:B------:R-:W-:Y:S02]  /*31e0*/  IADD3 R17, P3, PT, R23, R17, RZ ;  /* 0x0000001117117210 */ /* 0x000fe40007f7e0ff */
[----:B------:R-:W-:Y:S02]  /*31f0*/  IADD3.X RZ, P1, PT, R16, R16, RZ, P1, !PT ;  /* 0x0000001010ff7210 */ /* 0x000fe40000f3e4ff */
[C---:B------:R-:W-:Y:S01]  /*3200*/  ISETP.GT.U32.AND P4, PT, R17.reuse, RZ, PT ;  /* 0x000000ff1100720c */ /* 0x040fe20003f84070 */
[----:B------:R-:W-:Y:S01]  /*3210*/  IMAD.X R19, RZ, RZ, R19, P3 ;  /* 0x000000ffff137224 */ /* 0x000fe200018e0613 */
[----:B------:R-:W-:-:S04]  /*3220*/  IADD3.X R16, P3, PT, R17, R17, RZ, P1, !PT ;  /* 0x0000001111107210 */ /* 0x000fc80000f7e4ff */
[C---:B------:R-:W-:Y:S01]  /*3230*/  ISETP.GT.AND.EX P1, PT, R19.reuse, RZ, PT, P4 ;  /* 0x000000ff1300720c */ /* 0x040fe20003f24340 */
[----:B------:R-:W-:-:S03]  /*3240*/  IMAD.X R20, R19, 0x1, R19, P3 ;  /* 0x0000000113147824 */ /* 0x000fc600018e0613 */
[----:B------:R-:W-:Y:S02]  /*3250*/  SEL R17, R16, R17, P1 ;  /* 0x0000001110117207 */ /* 0x000fe40000800000 */
[----:B------:R-:W-:Y:S02]  /*3260*/  SEL R20, R20, R19, P1 ;  /* 0x0000001314147207 */ /* 0x000fe40000800000 */
[----:B------:R-:W-:Y:S02]  /*3270*/  IADD3 R17, P3, PT, R17, 0x1, RZ ;  /* 0x0000000111117810 */ /* 0x000fe40007f7e0ff */
[----:B------:R-:W-:Y:S02]  /*3280*/  SEL R19, RZ, 0xffffffff, !P1 ;  /* 0xffffffffff137807 */ /* 0x000fe40004800000 */
[----:B------:R-:W-:Y:S01]  /*3290*/  LOP3.LUT P1, R16, R24, 0x80000000, RZ, 0xc0, !PT ;  /* 0x8000000018107812 */ /* 0x000fe2000782c0ff */
[----:B------:R-:W-:Y:S02]  /*32a0*/  IMAD.X R20, RZ, RZ, R20, P3 ;  /* 0x000000ffff147224 */ /* 0x000fe400018e0614 */
[----:B------:R-:W-:Y:S01]  /*32b0*/  IMAD.IADD R18, R19, 0x1, -R18 ;  /* 0x0000000113127824 */ /* 0x000fe200078e0a12 */
[----:B------:R-:W-:-:S02]  /*32c0*/  SHF.R.U32.HI R19, RZ, 0x1e, R15 ;  /* 0x0000001eff137819 */ /* 0x000fc4000001160f */
[----:B------:R-:W-:Y:S01]  /*32d0*/  SHF.R.U64 R17, R17, 0xa, R20 ;  /* 0x0000000a11117819 */ /* 0x000fe20000001214 */
[----:B------:R-:W-:Y:S01]  /*32e0*/  IMAD.SHL.U32 R15, R18, 0x100000, RZ ;  /* 0x00100000120f7824 */ /* 0x000fe200078e00ff */
[----:B------:R-:W-:Y:S02]  /*32f0*/  LEA.HI R14, R14, R19, RZ, 0x1 ;  /* 0x000000130e0e7211 */ /* 0x000fe400078f08ff */
[----:B------:R-:W-:Y:S02]  /*3300*/  IADD3 R17, P3, PT, R17, 0x1, RZ ;  /* 0x0000000111117810 */ /* 0x000fe40007f7e0ff */
[----:B------:R-:W-:Y:S01]  /*3310*/  @!P0 LOP3.LUT R16, R16, 0x80000000, RZ, 0x3c, !PT ;  /* 0x8000000010108812 */ /* 0x000fe200078e3cff */
[----:B------:R-:W-:Y:S01]  /*3320*/  @P1 IMAD.MOV R14, RZ, RZ, -R14 ;  /* 0x000000ffff0e1224 */ /* 0x000fe200078e0a0e */
[----:B------:R-:W-:-:S04]  /*3330*/  LEA.HI.X R20, R20, RZ, RZ, 0x16, P3 ;  /* 0x000000ff14147211 */ /* 0x000fc800018fb4ff */
[--C-:B------:R-:W-:Y:S02]  /*3340*/  SHF.R.U64 R17, R17, 0x1, R20.reuse ;  /* 0x0000000111117819 */ /* 0x100fe40000001214 */
[----:B------:R-:W-:Y:S02]  /*3350*/  SHF.R.U32.HI R18, RZ, 0x1, R20 ;  /* 0x00000001ff127819 */ /* 0x000fe40000011614 */
[----:B------:R-:W-:-:S04]  /*3360*/  IADD3 R21, P3, P4, RZ, RZ, R17 ;  /* 0x000000ffff157210 */ /* 0x000fc80007c7e011 */
[----:B------:R-:W-:-:S04]  /*3370*/  IADD3.X R15, PT, PT, R15, 0x3fe00000, R18, P3, P4 ;  /* 0x3fe000000f0f7810 */ /* 0x000fc80001fe8412 */
[----:B------:R-:W-:-:S07]  /*3380*/  LOP3.LUT R24, R15, R16, RZ, 0xfc, !PT ;  /* 0x000000100f187212 */ /* 0x000fce00078efcff */
.L_x_36:
[----:B------:R-:W-:Y:S02]  /*3390*/  IMAD.MOV.U32 R27, RZ, RZ, 0x0 ;  /* 0x00000000ff1b7424 */ /* 0x000fe400078e00ff */
[----:B------:R-:W-:Y:S02]  /*33a0*/  IMAD.MOV.U32 R44, RZ, RZ, R14 ;  /* 0x000000ffff2c7224 */ /* 0x000fe400078e000e */
[----:B------:R-:W-:Y:S02]  /*33b0*/  IMAD.MOV.U32 R14, RZ, RZ, R21 ;  /* 0x000000ffff0e7224 */ /* 0x000fe400078e0015 */
[----:B------:R-:W-:Y:S01]  /*33c0*/  IMAD.MOV.U32 R15, RZ, RZ, R24 ;  /* 0x000000ffff0f7224 */ /* 0x000fe200078e0018 */
[----:B------:R-:W-:Y:S06]  /*33d0*/  RET.REL.NODEC R26 `(_Z15kernel_problem3iiiiP4BodyS0_PhS1_) ;  /* 0xffffffcc1a087950 */ /* 0x000fec0003c3ffff */
.L_x_43:
[----:B------:R-:W-:-:S00]  /*33e0*/  BRA `(.L_x_43) ;  /* 0xfffffffc00fc7947 */ /* 0x000fc0000383ffff */
[----:B------:R-:W-:-:S00]  /*33f0*/  NOP ;  /* 0x0000000000007918 */ /* 0x000fc00000000000 */
        /* <DEDUP_REMOVED lines=8> */
.L_x_112:


//--------------------- .text._Z15kernel_problem2iiP4BodyS0_Ph --------------------------
	.section	.text._Z15kernel_problem2iiP4BodyS0_Ph,"ax",@progbits
	.align	128
        .global         _Z15kernel_problem2iiP4BodyS0_Ph
        .type           _Z15kernel_problem2iiP4BodyS0_Ph,@function
        .size           _Z15kernel_problem2iiP4BodyS0_Ph,(.L_x_115 - _Z15kernel_problem2iiP4BodyS0_Ph)
        .other          _Z15kernel_problem2iiP4BodyS0_Ph,@"STO_CUDA_ENTRY STV_DEFAULT"
_Z15kernel_problem2iiP4BodyS0_Ph:
.text._Z15kernel_problem2iiP4BodyS0_Ph:
[----:B------:R-:W0:Y:S08]  /*0000*/  LDC R1, c[0x0][0x37c] ;  /* 0x0000df00ff017b82 */ /* 0x000e300000000800 */
[----:B------:R-:W1:Y:S01]  /*0010*/  LDC.64 R2, c[0x0][0x398] ;  /* 0x0000e600ff027b82 */ /* 0x000e620000000a00 */
[----:B------:R-:W1:Y:S01]  /*0020*/  LDCU.64 UR10, c[0x0][0x358] ;  /* 0x00006b00ff0a77ac */ /* 0x000e620008000a00 */
[----:B0-----:R-:W-:Y:S01]  /*0030*/  VIADD R1, R1, 0xffffffd8 ;  /* 0xffffffd801017836 */ /* 0x001fe20000000000 */
[----:B-1----:R-:W2:Y:S02]  /*0040*/  LDG.E R2, desc[UR10][R2.64] ;  /* 0x0000000a02027981 */ /* 0x002ea4000c1e1900 */
[----:B--2---:R-:W-:-:S13]  /*0050*/  ISETP.NE.AND P0, PT, R2, -0x2, PT ;  /* 0xfffffffe0200780c */ /* 0x004fda0003f05270 */
[----:B------:R-:W-:Y:S05]  /*0060*/  @P0 EXIT ;  /* 0x000000000000094d */ /* 0x000fea0003800000 */
[----:B------:R-:W0:Y:S01]  /*0070*/  S2R R0, SR_TID.X ;  /* 0x0000000000007919 */ /* 0x000e220000002100 */
[----:B------:R-:W1:Y:S01]  /*0080*/  S2UR UR4, SR_CTAID.X ;  /* 0x00000000000479c3 */ /* 0x000e620000002500 */
[----:B------:R-:W1:Y:S01]  /*0090*/  LDCU UR9, c[0x0][0x360] ;  /* 0x00006c00ff0977ac */ /* 0x000e620008000800 */
[----:B------:R-:W2:Y:S01]  /*00a0*/  LDCU UR7, c[0x0][0x384] ;  /* 0x00007080ff0777ac */ /* 0x000ea20008000800 */
[----:B-1----:R-:W-:-:S06]  /*00b0*/  UIMAD UR4, UR4, UR9, URZ ;  /* 0x00000009040472a4 */ /* 0x002fcc000f8e02ff */
[----:B0-----:R-:W-:-:S05]  /*00c0*/  VIADD R4, R0, UR4 ;  /* 0x0000000400047c36 */ /* 0x001fca0008000000 */
[----:B--2---:R-:W-:-:S13]  /*00d0*/  ISETP.GE.AND P0, PT, R4, UR7, PT ;  /* 0x0000000704007c0c */ /* 0x004fda000bf06270 */
[----:B------:R-:W0:Y:S02]  /*00e0*/  @!P0 LDC.64 R2, c[0x0][0x388] ;  /* 0x0000e200ff028b82 */ /* 0x000e240000000a00 */
[----:B0-----:R-:W-:-:S05]  /*00f0*/  @!P0 IMAD.WIDE R2, R4, 0x40, R2 ;  /* 0x0000004004028825 */ /* 0x001fca00078e0202 */
[----:B------:R0:W5:Y:S04]  /*0100*/  @!P0 LDG.E.64 R38, desc[UR10][R2.64] ;  /* 0x0000000a02268981 */ /* 0x000168000c1e1b00 */
[----:B------:R0:W5:Y:S04]  /*0110*/  @!P0 LDG.E.64 R36, desc[UR10][R2.64+0x8] ;  /* 0x0000080a02248981 */ /* 0x000168000c1e1b00 */
[----:B------:R0:W5:Y:S01]  /*0120*/  @!P0 LDG.E.64 R34, desc[UR10][R2.64+0x10] ;  /* 0x0000100a02228981 */ /* 0x000162000c1e1b00 */
[----:B------:R-:W-:Y:S01]  /*0130*/  USHF.R.S32.HI UR5, URZ, 0x1f, UR7 ;  /* 0x0000001fff057899 */ /* 0x000fe20008011407 */
[----:B------:R-:W-:-:S02]  /*0140*/  CS2R R28, SRZ ;  /* 0x00000000001c7805 */ /* 0x000fc4000001ff00 */
[----:B------:R-:W-:Y:S01]  /*0150*/  CS2R R30, SRZ ;  /* 0x00000000001e7805 */ /* 0x000fe2000001ff00 */
[----:B------:R-:W1:Y:S01]  /*0160*/  S2R R5, SR_TID.Y ;  /* 0x0000000000057919 */ /* 0x000e620000002200 */
[----:B------:R-:W-:Y:S01]  /*0170*/  ULEA.HI UR5, UR5, UR7, URZ, 0x5 ;  /* 0x0000000705057291 */ /* 0x000fe2000f8f28ff */
[----:B------:R-:W-:-:S03]  /*0180*/  CS2R R32, SRZ ;  /* 0x0000000000207805 */ /* 0x000fc6000001ff00 */
[----:B------:R-:W-:-:S04]  /*0190*/  ULOP3.LUT UR6, UR5, 0xffffffe0, URZ, 0xc0, !UPT ;  /* 0xffffffe005067892 */ /* 0x000fc8000f8ec0ff */
[----:B------:R-:W-:Y:S02]  /*01a0*/  UISETP.GE.AND UP0, UPT, UR6, UR7, UPT ;  /* 0x000000070600728c */ /* 0x000fe4000bf06270 */
[----:B------:R-:W-:Y:S02]  /*01b0*/  USHF.R.S32.HI UR6, URZ, 0x5, UR5 ;  /* 0x00000005ff067899 */ /* 0x000fe40008011405 */
[----:B------:R-:W-:-:S07]  /*01c0*/  ULEA.HI.SX32 UR5, UR5, 0x1, 0x1b ;  /* 0x0000000105057891 */ /* 0x000fce000f8fdaff */
[----:B------:R-:W-:-:S04]  /*01d0*/  @UP0 UIADD3 UR5, UPT, UPT, UR6, URZ, URZ ;  /* 0x000000ff06050290 */ /* 0x000fc8000fffe0ff */
[----:B------:R-:W-:-:S09]  /*01e0*/  UISETP.GE.AND UP0, UPT, UR5, 0x1, UPT ;  /* 0x000000010500788c */ /* 0x000fd2000bf06270 */
[----:B01----:R-:W-:Y:S05]  /*01f0*/  BRA.U !UP0, `(.L_x_44) ;  /* 0x0000001108147547 */ /* 0x003fea000b800000 */
[----:B------:R-:W0:Y:S01]  /*0200*/  MUFU.RCP64H R3, 6000 ;  /* 0x40b7700000037908 */ /* 0x000e220000001800 */
[----:B------:R-:W-:Y:S01]  /*0210*/  IMAD.MOV.U32 R8, RZ, RZ, 0x0 ;  /* 0x00000000ff087424 */ /* 0x000fe200078e00ff */
[----:B------:R-:W1:Y:S01]  /*0220*/  LDCU UR6, c[0x0][0x380] ;  /* 0x00007000ff0677ac */ /* 0x000e620008000800 */
[----:B------:R-:W-:Y:S02]  /*0230*/  IMAD.MOV.U32 R9, RZ, RZ, 0x40b77000 ;  /* 0x40b77000ff097424 */ /* 0x000fe400078e00ff */
[----:B------:R-:W-:-:S06]  /*0240*/  IMAD.MOV.U32 R2, RZ, RZ, 0x1 ;  /* 0x00000001ff027424 */ /* 0x000fcc00078e00ff */
[----:B0-----:R-:W-:Y:S01]  /*0250*/  DFMA R6, R2, -R8, 1 ;  /* 0x3ff000000206742b */ /* 0x001fe20000000808 */
[----:B-1----:R-:W-:-:S07]  /*0260*/  UIMAD UR6, UR6, 0x3c, URZ ;  /* 0x0000003c060678a4 */ /* 0x002fce000f8e02ff */
        /* <DEDUP_REMOVED lines=18> */
[----:B-----5:R-:W-:Y:S05]  /*0390*/  CALL.REL.NOINC `($__internal_1_$__cuda_sm20_div_rn_f64_full) ;  /* 0x00000014000c7944 */ /* 0x020fea0003c00000 */
[----:B------:R-:W-:Y:S02]  /*03a0*/  IMAD.MOV.U32 R2, RZ, RZ, R16 ;  /* 0x000000ffff027224 */ /* 0x000fe400078e0010 */
[----:B------:R-:W-:-:S07]  /*03b0*/  IMAD.MOV.U32 R3, RZ, RZ, R17 ;  /* 0x000000ffff037224 */ /* 0x000fce00078e0011 */
.L_x_45:
[----:B------:R-:W-:Y:S01]  /*03c0*/  UMOV UR6, 0x6dc9c883 ;  /* 0x6dc9c88300067882 */ /* 0x000fe20000000000 */
[----:B------:R-:W-:Y:S01]  /*03d0*/  UMOV UR7, 0x3fe45f30 ;  /* 0x3fe45f3000077882 */ /* 0x000fe20000000000 */
[----:B------:R-:W-:Y:S01]  /*03e0*/  UMOV UR12, 0x252049c0 ;  /* 0x252049c0000c7882 */ /* 0x000fe20000000000 */
[C---:B------:R-:W-:Y:S01]  /*03f0*/  DMUL R6, R2.reuse, UR6 ;  /* 0x0000000602067c28 */ /* 0x040fe20008000000 */
[----:B------:R-:W-:Y:S01]  /*0400*/  UMOV UR6, 0x54442d18 ;  /* 0x54442d1800067882 */ /* 0x000fe20000000000 */
[----:B------:R-:W-:Y:S01]  /*0410*/  UMOV UR7, 0x3ff921fb ;  /* 0x3ff921fb00077882 */ /* 0x000fe20000000000 */
[----:B------:R-:W-:Y:S01]  /*0420*/  UMOV UR13, 0x397b839a ;  /* 0x397b839a000d7882 */ /* 0x000fe20000000000 */
[----:B------:R-:W-:Y:S01]  /*0430*/  DMUL R14, RZ, R2 ;  /* 0x00000002ff0e7228 */ /* 0x000fe20000000000 */
[----:B------:R-:W-:Y:S01]  /*0440*/  VIADD R8, R8, 0x100 ;  /* 0x0000010008087836 */ /* 0x000fe20000000000 */
[----:B------:R-:W0:Y:S01]  /*0450*/  F2I.F64 R16, R6 ;  /* 0x0000000600107311 */ /* 0x000e220000301100 */
[----:B------:R-:W-:Y:S01]  /*0460*/  DSETP.NEU.AND P0, PT, |R2|, +INF , PT ;  /* 0x7ff000000200742a */ /* 0x000fe20003f0d200 */
[----:B------:R-:W-:-:S02]  /*0470*/  IADD3 R9, PT, PT, R5, -UR4, -R0 ;  /* 0x8000000405097c10 */ /* 0x000fc4000fffe800 */
[----:B------:R-:W-:Y:S02]  /*0480*/  CS2R R32, SRZ ;  /* 0x0000000000207805 */ /* 0x000fe4000001ff00 */
[----:B------:R-:W-:Y:S02]  /*0490*/  CS2R R30, SRZ ;  /* 0x00000000001e7805 */ /* 0x000fe4000001ff00 */
[----:B------:R-:W-:Y:S01]  /*04a0*/  CS2R R28, SRZ ;  /* 0x00000000001c7805 */ /* 0x000fe2000001ff00 */
[----:B------:R-:W1:Y:S01]  /*04b0*/  LDCU UR18, c[0x0][0x384] ;  /* 0x00007080ff1277ac */ /* 0x000e620008000800 */
[----:B------:R-:W-:Y:S01]  /*04c0*/  DSETP.LTU.OR P2, PT, |R2|, 2.14748364800000000000e+09, !P0 ;  /* 0x41e000000200742a */ /* 0x000fe20004749600 */
[----:B------:R-:W-:Y:S01]  /*04d0*/  UIADD3 UR5, UPT, UPT, -UR5, URZ, URZ ;  /* 0x000000ff05057290 */ /* 0x000fe2000fffe1ff */
[----:B0-----:R-:W0:Y:S02]  /*04e0*/  I2F.F64 R10, R16 ;  /* 0x00000010000a7312 */ /* 0x001e240000201c00 */
[----:B0-----:R-:W-:Y:S01]  /*04f0*/  DFMA R12, R10, -UR6, R2 ;  /* 0x800000060a0c7c2b */ /* 0x001fe20008000002 */
[----:B------:R-:W-:Y:S01]  /*0500*/  UMOV UR6, 0x33145c00 ;  /* 0x33145c0000067882 */ /* 0x000fe20000000000 */
[----:B------:R-:W-:-:S06]  /*0510*/  UMOV UR7, 0x3c91a626 ;  /* 0x3c91a62600077882 */ /* 0x000fcc0000000000 */
[C---:B------:R-:W-:Y:S01]  /*0520*/  DFMA R12, R10.reuse, -UR6, R12 ;  /* 0x800000060a0c7c2b */ /* 0x040fe2000800000c */
[----:B------:R-:W0:Y:S07]  /*0530*/  LDCU UR7, c[0x0][0x384] ;  /* 0x00007080ff0777ac */ /* 0x000e2e0008000800 */
[----:B------:R-:W-:Y:S01]  /*0540*/  DFMA R12, R10, -UR12, R12 ;  /* 0x8000000c0a0c7c2b */ /* 0x000fe2000800000c */
[----:B------:R-:W2:Y:S01]  /*0550*/  LDCU.64 UR12, c[0x4][0x8] ;  /* 0x01000100ff0c77ac */ /* 0x000ea20008000a00 */
[----:B------:R-:W-:Y:S01]  /*0560*/  IMAD.MOV.U32 R10, RZ, RZ, R5 ;  /* 0x000000ffff0a7224 */ /* 0x000fe200078e0005 */
[----:B------:R-:W-:-:S07]  /*0570*/  SEL R11, R16, RZ, P0 ;  /* 0x000000ff100b7207 */ /* 0x000fce0000000000 */
[----:B------:R-:W-:Y:S01]  /*0580*/  FSEL R6, R14, R12, !P0 ;  /* 0x0000000c0e067208 */ /* 0x000fe20004000000 */
[----:B0-----:R-:W-:Y:S01]  /*0590*/  USHF.L.U32 UR7, UR7, 0x4, URZ ;  /* 0x0000000407077899 */ /* 0x001fe200080006ff */
[----:B-1----:R-:W-:-:S11]  /*05a0*/  FSEL R7, R15, R13, !P0 ;  /* 0x0000000d0f077208 */ /* 0x002fd60004000000 */
.L_x_62:
        /* <DEDUP_REMOVED lines=9> */
[----:B------:R-:W3:Y:S04]  /*0640*/  @!P0 LDG.E R15, desc[UR10][R12.64] ;  /* 0x0000000a0c0f8981 */ /* 0x000ee8000c1e1900 */
[----:B------:R-:W4:Y:S04]  /*0650*/  @!P1 LDG.E R17, desc[UR10][R12.64+0x200] ;  /* 0x0002000a0c119981 */ /* 0x000f28000c1e1900 */
[----:B------:R-:W2:Y:S04]  /*0660*/  @!P3 LDG.E R19, desc[UR10][R12.64+0x400] ;  /* 0x0004000a0c13b981 */ /* 0x000ea8000c1e1900 */
[----:B------:R-:W2:Y:S01]  /*0670*/  @!P4 LDG.E R21, desc[UR10][R12.64+0x600] ;  /* 0x0006000a0c15c981 */ /* 0x000ea2000c1e1900 */
        /* <DEDUP_REMOVED lines=8> */
[----:B---3--:R0:W-:Y:S01]  /*0700*/  @!P0 STS [R14], R15 ;  /* 0x0000000f0e008388 */ /* 0x0081e20000000800 */
[----:B------:R-:W-:-:S03]  /*0710*/  ISETP.GE.AND P0, PT, R10, UR18, PT ;  /* 0x000000120a007c0c */ /* 0x000fc6000bf06270 */
[----:B----4-:R0:W-:Y:S01]  /*0720*/  @!P1 STS [R14+0x200], R17 ;  /* 0x000200110e009388 */ /* 0x0101e20000000800 */
[----:B------:R-:W-:-:S03]  /*0730*/  ISETP.EQ.OR P0, PT, R9, RZ, P0 ;  /* 0x000000ff0900720c */ /* 0x000fc60000702670 */
[----:B--2---:R0:W-:Y:S04]  /*0740*/  @!P3 STS [R14+0x400], R19 ;  /* 0x000400130e00b388 */ /* 0x0041e80000000800 */
        /* <DEDUP_REMOVED lines=17> */
[----:B-----5:R-:W-:Y:S05]  /*0860*/  CALL.REL.NOINC `($_Z15kernel_problem2iiP4BodyS0_Ph$__internal_trig_reduction_slowpathd) ;  /* 0x0000001c00e87944 */ /* 0x020fea0003c00000 */
.L_x_51:
[----:B------:R-:W-:Y:S05]  /*0870*/  BSYNC.RECONVERGENT B1 ;  /* 0x0000000000017941 */ /* 0x000fea0003800200 */
.L_x_50:
        /* <DEDUP_REMOVED lines=30> */
.L_x_49:
[----:B------:R-:W-:Y:S05]  /*0a60*/  BSYNC.RECONVERGENT B2 ;  /* 0x0000000000027941 */ /* 0x000fea0003800200 */
.L_x_48:
        /* <DEDUP_REMOVED lines=21> */
[----:B------:R-:W-:Y:S05]  /*0bc0*/  CALL.REL.NOINC `($_Z15kernel_problem2iiP4BodyS0_Ph$__internal_accurate_pow) ;  /* 0x0000001000707944 */ /* 0x000fea0003c00000 */
[----:B------:R-:W-:-:S04]  /*0bd0*/  ISETP.GE.AND P0, PT, R45, RZ, PT ;  /* 0x000000ff2d00720c */ /* 0x000fc80003f06270 */
[----:B------:R-:W-:Y:S02]  /*0be0*/  FSEL R14, R14, RZ, P0 ;  /* 0x000000ff0e0e7208 */ /* 0x000fe40000000000 */
[----:B------:R-:W-:-:S07]  /*0bf0*/  FSEL R15, R20, -QNAN , P0 ;  /* 0xfff80000140f7808 */ /* 0x000fce0000000000 */
.L_x_53:
[----:B------:R-:W-:Y:S05]  /*0c00*/  BSYNC.RECONVERGENT B1 ;  /* 0x0000000000017941 */ /* 0x000fea0003800200 */
.L_x_52:
        /* <DEDUP_REMOVED lines=12> */
.L_x_55:
[----:B------:R-:W-:Y:S05]  /*0cd0*/  BSYNC.RECONVERGENT B1 ;  /* 0x0000000000017941 */ /* 0x000fea0003800200 */
.L_x_54:
        /* <DEDUP_REMOVED lines=26> */
[----:B------:R-:W-:Y:S05]  /*0e80*/  CALL.REL.NOINC `($__internal_1_$__cuda_sm20_div_rn_f64_full) ;  /* 0x0000000800507944 */ /* 0x000fea0003c00000 */
.L_x_57:
[----:B------:R-:W-:Y:S05]  /*0e90*/  BSYNC.RECONVERGENT B1 ;  /* 0x0000000000017941 */ /* 0x000fea0003800200 */
.L_x_56:
        /* <DEDUP_REMOVED lines=20> */
[----:B------:R-:W-:Y:S05]  /*0fe0*/  CALL.REL.NOINC `($__internal_1_$__cuda_sm20_div_rn_f64_full) ;  /* 0x0000000400f87944 */ /* 0x000fea0003c00000 */
[----:B------:R-:W-:Y:S02]  /*0ff0*/  IMAD.MOV.U32 R18, RZ, RZ, R16 ;  /* 0x000000ffff127224 */ /* 0x000fe400078e0010 */
[----:B------:R-:W-:-:S07]  /*1000*/  IMAD.MOV.U32 R19, RZ, RZ, R17 ;  /* 0x000000ffff137224 */ /* 0x000fce00078e0011 */
.L_x_59:
[----:B------:R-:W-:Y:S05]  /*1010*/  BSYNC.RECONVERGENT B1 ;  /* 0x0000000000017941 */ /* 0x000fea0003800200 */
.L_x_58:
        /* <DEDUP_REMOVED lines=23> */
[----:B------:R-:W-:Y:S02]  /*1190*/  IMAD.MOV.U32 R12, RZ, RZ, R16 ;  /* 0x000000ffff0c7224 */ /* 0x000fe400078e0010 */
[----:B------:R-:W-:-:S07]  /*11a0*/  IMAD.MOV.U32 R13, RZ, RZ, R17 ;  /* 0x000000ffff0d7224 */ /* 0x000fce00078e0011 */
.L_x_61:
[----:B------:R-:W-:Y:S05]  /*11b0*/  BSYNC.RECONVERGENT B1 ;  /* 0x0000000000017941 */ /* 0x000fea0003800200 */
.L_x_60:
[----:B------:R-:W-:-:S11]  /*11c0*/  DADD R28, R28, R12 ;  /* 0x000000001c1c7229 */ /* 0x000fd6000000000c */
.L_x_47:
[----:B------:R-:W-:Y:S05]  /*11d0*/  BSYNC.RECONVERGENT B0 ;  /* 0x0000000000007941 */ /* 0x000fea0003800200 */
.L_x_46:
[----:B------:R-:W-:Y:S02]  /*11e0*/  VIADD R9, R9, 0x20 ;  /* 0x0000002009097836 */ /* 0x000fe40000000000 */
[----:B------:R-:W-:Y:S02]  /*11f0*/  VIADD R10, R10, 0x20 ;  /* 0x000000200a0a7836 */ /* 0x000fe40000000000 */
[----:B------:R-:W-:Y:S01]  /*1200*/  VIADD R8, R8, 0x200 ;  /* 0x0000020008087836 */ /* 0x000fe20000000000 */
[----:B------:R-:W-:Y:S06]  /*1210*/  BRA.U UP0, `(.L_x_62) ;  /* 0xfffffff100e47547 */ /* 0x000fec000b83ffff */
[----:B------:R-:W-:Y:S02]  /*1220*/  DMUL R32, R32, 60 ;  /* 0x404e000020207828 */ /* 0x000fe40000000000 */
[----:B------:R-:W-:Y:S02]  /*1230*/  DMUL R30, R30, 60 ;  /* 0x404e00001e1e7828 */ /* 0x000fe40000000000 */
[----:B------:R-:W-:-:S11]  /*1240*/  DMUL R28, R28, 60 ;  /* 0x404e00001c1c7828 */ /* 0x000fd60000000000 */
.L_x_44:
[----:B------:R-:W1:Y:S01]  /*1250*/  S2R R3, SR_CgaCtaId ;  /* 0x0000000000037919 */ /* 0x000e620000008800 */
[----:B------:R-:W-:Y:S01]  /*1260*/  MOV R2, 0x400 ;  /* 0x0000040000027802 */ /* 0x000fe20000000f00 */
[----:B------:R-:W-:Y:S01]  /*1270*/  IMAD R13, R5, UR9, R0 ;  /* 0x00000009050d7c24 */ /* 0x000fe2000f8e0200 */
[----:B------:R-:W2:Y:S02]  /*1280*/  LDCU UR4, c[0x0][0x364] ;  /* 0x00006c80ff0477ac */ /* 0x000ea40008000800 */
[----:B--2---:R-:W-:Y:S01]  /*1290*/  UISETP.GE.U32.AND UP0, UPT, UR4, 0x2, UPT ;  /* 0x000000020400788c */ /* 0x004fe2000bf06070 */
[----:B-1----:R-:W-:-:S05]  /*12a0*/  LEA R16, R3, R2, 0x18 ;  /* 0x0000000203107211 */ /* 0x002fca00078ec0ff */
[----:B------:R-:W-:-:S05]  /*12b0*/  IMAD R13, R13, 0x18, R16 ;  /* 0x000000180d0d7824 */ /* 0x000fca00078e0210 */
[----:B------:R1:W-:Y:S04]  /*12c0*/  STS.64 [R13+0x800], R32 ;  /* 0x000800200d007388 */ /* 0x0003e80000000a00 */
[----:B------:R1:W-:Y:S04]  /*12d0*/  STS.64 [R13+0x808], R30 ;  /* 0x0008081e0d007388 */ /* 0x0003e80000000a00 */
[----:B------:R1:W-:Y:S01]  /*12e0*/  STS.64 [R13+0x810], R28 ;  /* 0x0008101c0d007388 */ /* 0x0003e20000000a00 */
[----:B------:R-:W-:Y:S06]  /*12f0*/  BAR.SYNC.DEFER_BLOCKING 0x0 ;  /* 0x0000000000007b1d */ /* 0x000fec0000010000 */
[----:B------:R-:W-:Y:S05]  /*1300*/  BRA.U !UP0, `(.L_x_63) ;  /* 0x0000000108647547 */ /* 0x000fea000b800000 */
[----:B------:R-:W-:-:S07]  /*1310*/  IMAD.MOV.U32 R12, RZ, RZ, 0x2 ;  /* 0x00000002ff0c7424 */ /* 0x000fce00078e00ff */
.L_x_66:
[----:B------:R-:W-:Y:S01]  /*1320*/  VIADD R2, R12, 0xffffffff ;  /* 0xffffffff0c027836 */ /* 0x000fe20000000000 */
[----:B------:R-:W-:Y:S04]  /*1330*/  BSSY.RECONVERGENT B0, `(.L_x_64) ;  /* 0x0000012000007945 */ /* 0x000fe80003800200 */
[----:B------:R-:W-:-:S13]  /*1340*/  LOP3.LUT P0, RZ, R2, R5, RZ, 0xc0, !PT ;  /* 0x0000000502ff7212 */ /* 0x000fda000780c0ff */
[----:B--2---:R-:W-:Y:S05]  /*1350*/  @P0 BRA `(.L_x_65) ;  /* 0x00000000003c0947 */ /* 0x004fea0003800000 */
[----:B------:R-:W-:Y:S01]  /*1360*/  LEA.HI R3, R12, R5, RZ, 0x1f ;  /* 0x000000050c037211 */ /* 0x000fe200078ff8ff */
[----:B------:R-:W-:Y:S04]  /*1370*/  LDS.64 R6, [R13+0x800] ;  /* 0x000800000d067984 */ /* 0x000fe80000000a00 */
[----:B------:R-:W-:Y:S01]  /*1380*/  IMAD R3, R3, UR9, R0 ;  /* 0x0000000903037c24 */ /* 0x000fe2000f8e0200 */
[----:B------:R-:W-:Y:S03]  /*1390*/  LDS.64 R8, [R13+0x808] ;  /* 0x000808000d087984 */ /* 0x000fe60000000a00 */
[----:B0-----:R-:W-:Y:S01]  /*13a0*/  IMAD R14, R3, 0x18, R16 ;  /* 0x00000018030e7824 */ /* 0x001fe200078e0210 */
[----:B------:R-:W-:Y:S04]  /*13b0*/  LDS.64 R10, [R13+0x810] ;  /* 0x000810000d0a7984 */ /* 0x000fe80000000a00 */
[----:B------:R-:W0:Y:S02]  /*13c0*/  LDS.64 R2, [R14+0x800] ;  /* 0x000800000e027984 */ /* 0x000e240000000a00 */
[----:B0-----:R-:W-:-:S07]  /*13d0*/  DADD R2, R2, R6 ;  /* 0x0000000002027229 */ /* 0x001fce0000000006 */
[----:B------:R-:W-:Y:S04]  /*13e0*/  STS.64 [R13+0x800], R2 ;  /* 0x000800020d007388 */ /* 0x000fe80000000a00 */
[----:B------:R-:W0:Y:S02]  /*13f0*/  LDS.64 R6, [R14+0x808] ;  /* 0x000808000e067984 */ /* 0x000e240000000a00 */
[----:B0-----:R-:W-:-:S07]  /*1400*/  DADD R6, R6, R8 ;  /* 0x0000000006067229 */ /* 0x001fce0000000008 */
[----:B------:R-:W-:Y:S04]  /*1410*/  STS.64 [R13+0x808], R6 ;  /* 0x000808060d007388 */ /* 0x000fe80000000a00 */
[----:B------:R-:W0:Y:S02]  /*1420*/  LDS.64 R8, [R14+0x810] ;  /* 0x000810000e087984 */ /* 0x000e240000000a00 */
[----:B0-----:R-:W-:-:S07]  /*1430*/  DADD R8, R8, R10 ;  /* 0x0000000008087229 */ /* 0x001fce000000000a */
[----:B------:R2:W-:Y:S04]  /*1440*/  STS.64 [R13+0x810], R8 ;  /* 0x000810080d007388 */ /* 0x0005e80000000a00 */
.L_x_65:
[----:B------:R-:W-:Y:S05]  /*1450*/  BSYNC.RECONVERGENT B0 ;  /* 0x0000000000007941 */ /* 0x000fea0003800200 */
.L_x_64:
[----:B------:R-:W-:Y:S01]  /*1460*/  IMAD.SHL.U32 R12, R12, 0x2, RZ ;  /* 0x000000020c0c7824 */ /* 0x000fe200078e00ff */
[----:B------:R-:W-:Y:S04]  /*1470*/  BAR.SYNC.DEFER_BLOCKING 0x0 ;  /* 0x0000000000007b1d */ /* 0x000fe80000010000 */
[----:B------:R-:W-:-:S13]  /*1480*/  ISETP.GT.U32.AND P0, PT, R12, UR4, PT ;  /* 0x000000040c007c0c */ /* 0x000fda000bf04070 */
[----:B------:R-:W-:Y:S05]  /*1490*/  @!P0 BRA `(.L_x_66) ;  /* 0xfffffffc00a08947 */ /* 0x000fea000383ffff */
.L_x_63:
[----:B------:R-:W3:Y:S01]  /*14a0*/  LDCU UR4, c[0x0][0x384] ;  /* 0x00007080ff0477ac */ /* 0x000ee20008000800 */
[----:B0-----:R-:W-:Y:S01]  /*14b0*/  VIADD R15, R0, UR9 ;  /* 0x00000009000f7c36 */ /* 0x001fe20008000000 */
[----:B------:R-:W-:Y:S01]  /*14c0*/  BSSY.RECONVERGENT B0, `(.L_x_67) ;  /* 0x000001a000007945 */ /* 0x000fe20003800200 */
[C---:B------:R-:W-:Y:S02]  /*14d0*/  LOP3.LUT P1, RZ, R4.reuse, R5, RZ, 0xfc, !PT ;  /* 0x0000000504ff7212 */ /* 0x040fe4000782fcff */
[----:B------:R-:W-:Y:S01]  /*14e0*/  IMAD R15, R15, 0x18, R16 ;  /* 0x000000180f0f7824 */ /* 0x000fe200078e0210 */
[----:B---3--:R-:W-:-:S04]  /*14f0*/  ISETP.GE.AND P0, PT, R4, UR4, PT ;  /* 0x0000000404007c0c */ /* 0x008fc8000bf06270 */
[----:B------:R-:W-:-:S13]  /*1500*/  ISETP.GT.U32.OR P0, PT, R5, 0x2, P0 ;  /* 0x000000020500780c */ /* 0x000fda0000704470 */
[----:B------:R-:W-:Y:S05]  /*1510*/  @P0 BRA `(.L_x_68) ;  /* 0x0000000000500947 */ /* 0x000fea0003800000 */
[----:B------:R-:W0:Y:S01]  /*1520*/  LDC.64 R2, c[0x0][0x388] ;  /* 0x0000e200ff027b82 */ /* 0x000e220000000a00 */
[----:B------:R-:W-:Y:S01]  /*1530*/  IMAD R0, R0, 0x3, R5 ;  /* 0x0000000300007824 */ /* 0x000fe200078e0205 */
[----:B-----5:R-:W-:Y:S04]  /*1540*/  STS.64 [R15+0x800], R38 ;  /* 0x000800260f007388 */ /* 0x020fe80000000a00 */
[----:B------:R-:W-:Y:S04]  /*1550*/  STS.64 [R15+0x808], R36 ;  /* 0x000808240f007388 */ /* 0x000fe80000000a00 */
[----:B------:R-:W-:Y:S01]  /*1560*/  STS.64 [R15+0x810], R34 ;  /* 0x000810220f007388 */ /* 0x000fe20000000a00 */
[----:B-12---:R-:W-:Y:S01]  /*1570*/  IMAD R13, R5, 0x8, R15 ;  /* 0x00000008050d7824 */ /* 0x006fe200078e020f */
[----:B------:R-:W1:Y:S01]  /*1580*/  LDC.64 R10, c[0x0][0x390] ;  /* 0x0000e400ff0a7b82 */ /* 0x000e620000000a00 */
[----:B0-----:R-:W-:-:S03]  /*1590*/  IMAD.WIDE R2, R4, 0x40, R2 ;  /* 0x0000004004027825 */ /* 0x001fc600078e0202 */
[----:B------:R-:W-:Y:S01]  /*15a0*/  LDS.64 R8, [R13+0x800] ;  /* 0x000800000d087984 */ /* 0x000fe20000000a00 */
[----:B------:R-:W-:-:S06]  /*15b0*/  IMAD.WIDE.U32 R2, R5, 0x8, R2 ;  /* 0x0000000805027825 */ /* 0x000fcc00078e0002 */
[----:B------:R-:W2:Y:S01]  /*15c0*/  LDG.E.64 R2, desc[UR10][R2.64+0x18] ;  /* 0x0000180a02027981 */ /* 0x000ea2000c1e1b00 */
[----:B------:R-:W-:-:S05]  /*15d0*/  IMAD R0, R0, 0x8, R16 ;  /* 0x0000000800007824 */ /* 0x000fca00078e0210 */
[----:B------:R-:W2:Y:S02]  /*15e0*/  LDS.64 R6, [R0+0x800] ;  /* 0x0008000000067984 */ /* 0x000ea40000000a00 */
[----:B--2---:R-:W-:Y:S01]  /*15f0*/  DADD R6, R2, R6 ;  /* 0x0000000002067229 */ /* 0x004fe20000000006 */
[----:B-1----:R-:W-:-:S07]  /*1600*/  IMAD.WIDE R2, R4, 0x40, R10 ;  /* 0x0000004004027825 */ /* 0x002fce00078e020a */
[----:B------:R-:W-:Y:S01]  /*1610*/  DFMA R8, R6, 60, R8 ;  /* 0x404e00000608782b */ /* 0x000fe20000000008 */
[----:B------:R-:W-:-:S05]  /*1620*/  IMAD.WIDE.U32 R2, R5, 0x8, R2 ;  /* 0x0000000805027825 */ /* 0x000fca00078e0002 */
[----:B------:R0:W-:Y:S04]  /*1630*/  STG.E.64 desc[UR10][R2.64+0x18], R6 ;  /* 0x0000180602007986 */ /* 0x0001e8000c101b0a */
[----:B------:R0:W-:Y:S04]  /*1640*/  STS.64 [R13+0x800], R8 ;  /* 0x000800080d007388 */ /* 0x0001e80000000a00 */
[----:B------:R0:W-:Y:S02]  /*1650*/  STG.E.64 desc[UR10][R2.64], R8 ;  /* 0x0000000802007986 */ /* 0x0001e4000c101b0a */
.L_x_68:
[----:B------:R-:W-:Y:S05]  /*1660*/  BSYNC.RECONVERGENT B0 ;  /* 0x0000000000007941 */ /* 0x000fea0003800200 */
.L_x_67:
[----:B------:R-:W-:Y:S06]  /*1670*/  BAR.SYNC.DEFER_BLOCKING 0x0 ;  /* 0x0000000000007b1d */ /* 0x000fec0000010000 */
[----:B------:R-:W-:Y:S05]  /*1680*/  @P1 EXIT ;  /* 0x000000000000194d */ /* 0x000fea0003800000 */
[----:B0-----:R-:W-:Y:S01]  /*1690*/  LDS.64 R6, [R15+0x808] ;  /* 0x000808000f067984 */ /* 0x001fe20000000a00 */
[----:B------:R-:W-:Y:S01]  /*16a0*/  UMOV UR4, 0x1e900000 ;  /* 0x1e90000000047882 */ /* 0x000fe20000000000 */
[----:B------:R-:W-:Y:S02]  /*16b0*/  UMOV UR5, 0x42d6bcc4 ;  /* 0x42d6bcc400057882 */ /* 0x000fe40000000000 */
[----:B--2---:R-:W0:Y:S04]  /*16c0*/  LDS.64 R8, [R15+0x820] ;  /* 0x000820000f087984 */ /* 0x004e280000000a00 */
[----:B------:R-:W-:Y:S04]  /*16d0*/  LDS.64 R2, [R15+0x800] ;  /* 0x000800000f027984 */ /* 0x000fe80000000a00 */
[----:B------:R-:W2:Y:S04]  /*16e0*/  LDS.64 R4, [R15+0x818] ;  /* 0x000818000f047984 */ /* 0x000ea80000000a00 */
[----:B------:R-:W-:Y:S04]  /*16f0*/  LDS.64 R10, [R15+0x810] ;  /* 0x000810000f0a7984 */ /* 0x000fe80000000a00 */
[----:B-1----:R-:W1:Y:S01]  /*1700*/  LDS.64 R12, [R15+0x828] ;  /* 0x000828000f0c7984 */ /* 0x002e620000000a00 */
[----:B0-----:R-:W-:-:S02]  /*1710*/  DADD R6, R6, -R8 ;  /* 0x0000000006067229 */ /* 0x001fc40000000808 */
[----:B--2---:R-:W-:-:S06]  /*1720*/  DADD R2, R2, -R4 ;  /* 0x0000000002027229 */ /* 0x004fcc0000000804 */
[----:B------:R-:W-:Y:S02]  /*1730*/  DMUL R6, R6, R6 ;  /* 0x0000000606067228 */ /* 0x000fe40000000000 */
[----:B-1----:R-:W-:-:S06]  /*1740*/  DADD R10, R10, -R12 ;  /* 0x000000000a0a7229 */ /* 0x002fcc000000080c */
[----:B------:R-:W-:-:S08]  /*1750*/  DFMA R6, R2, R2, R6 ;  /* 0x000000020206722b */ /* 0x000fd00000000006 */
[----:B------:R-:W-:-:S08]  /*1760*/  DFMA R6, R10, R10, R6 ;  /* 0x0000000a0a06722b */ /* 0x000fd00000000006 */
[----:B------:R-:W-:-:S14]  /*1770*/  DSETP.GEU.AND P0, PT, R6, UR4, PT ;  /* 0x0000000406007e2a */ /* 0x000fdc000bf0e000 */
[----:B------:R-:W-:Y:S05]  /*1780*/  @P0 EXIT ;  /* 0x000000000000094d */ /* 0x000fea0003800000 */
[----:B------:R-:W0:Y:S08]  /*1790*/  LDC R5, c[0x0][0x380] ;  /* 0x0000e000ff057b82 */ /* 0x000e300000000800 */
[----:B------:R-:W0:Y:S02]  /*17a0*/  LDC.64 R2, c[0x0][0x398] ;  /* 0x0000e600ff027b82 */ /* 0x000e240000000a00 */
[----:B0-----:R-:W-:Y:S01]  /*17b0*/  STG.E desc[UR10][R2.64], R5 ;  /* 0x0000000502007986 */ /* 0x001fe2000c10190a */
[----:B------:R-:W-:Y:S05]  /*17c0*/  EXIT ;  /* 0x000000000000794d */ /* 0x000fea0003800000 */
        .weak           $__internal_1_$__cuda_sm20_div_rn_f64_full
        .type           $__internal_1_$__cuda_sm20_div_rn_f64_full,@function
        .size           $__internal_1_$__cuda_sm20_div_rn_f64_full,($_Z15kernel_problem2iiP4BodyS0_Ph$__internal_accurate_pow - $__internal_1_$__cuda_sm20_div_rn_f64_full)
$__internal_1_$__cuda_sm20_div_rn_f64_full:
        /* <DEDUP_REMOVED lines=66> */
.L_x_70:
        /* <DEDUP_REMOVED lines=16> */
.L_x_73:
[----:B------:R-:W-:Y:S01]  /*1cf0*/  LOP3.LUT R25, R17, 0x80000, RZ, 0xfc, !PT ;  /* 0x0008000011197812 */ /* 0x000fe200078efcff */
[----:B------:R-:W-:Y:S01]  /*1d00*/  IMAD.MOV.U32 R24, RZ, RZ, R16 ;  /* 0x000000ffff187224 */ /* 0x000fe200078e0010 */
[----:B------:R-:W-:Y:S06]  /*1d10*/  BRA `(.L_x_71) ;  /* 0x0000000000087947 */ /* 0x000fec0003800000 */
.L_x_72:
[----:B------:R-:W-:Y:S01]  /*1d20*/  LOP3.LUT R25, R21, 0x80000, RZ, 0xfc, !PT ;  /* 0x0008000015197812 */ /* 0x000fe200078efcff */
[----:B------:R-:W-:-:S07]  /*1d30*/  IMAD.MOV.U32 R24, RZ, RZ, R20 ;  /* 0x000000ffff187224 */ /* 0x000fce00078e0014 */
.L_x_71:
[----:B------:R-:W-:Y:S05]  /*1d40*/  BSYNC.RECONVERGENT B2 ;  /* 0x0000000000027941 */ /* 0x000fea0003800200 */
.L_x_69:
[----:B------:R-:W-:Y:S02]  /*1d50*/  IMAD.MOV.U32 R45, RZ, RZ, 0x0 ;  /* 0x00000000ff2d7424 */ /* 0x000fe400078e00ff */
[----:B------:R-:W-:Y:S02]  /*1d60*/  IMAD.MOV.U32 R16, RZ, RZ, R24 ;  /* 0x000000ffff107224 */ /* 0x000fe400078e0018 */
[----:B------:R-:W-:Y:S01]  /*1d70*/  IMAD.MOV.U32 R17, RZ, RZ, R25 ;  /* 0x000000ffff117224 */ /* 0x000fe200078e0019 */
[----:B------:R-:W-:Y:S06]  /*1d80*/  RET.REL.NODEC R44 `(_Z15kernel_problem2iiP4BodyS0_Ph) ;  /* 0xffffffe02c9c7950 */ /* 0x000fec0003c3ffff */
        .type           $_Z15kernel_problem2iiP4BodyS0_Ph$__internal_accurate_pow,@function
        .size           $_Z15kernel_problem2iiP4BodyS0_Ph$__internal_accurate_pow,($_Z15kernel_problem2iiP4BodyS0_Ph$__internal_trig_reduction_slowpathd - $_Z15kernel_problem2iiP4BodyS0_Ph$__internal_accurate_pow)
$_Z15kernel_problem2iiP4BodyS0_Ph$__internal_accurate_pow:
        /* <DEDUP_REMOVED lines=162> */
.L_x_74:
[----:B------:R-:W-:Y:S01]  /*27b0*/  DFMA R24, R24, R20, R20 ;  /* 0x000000141818722b */ /* 0x000fe20000000014 */
[----:B------:R-:W-:Y:S01]  /*27c0*/  IMAD.MOV.U32 R51, RZ, RZ, 0x0 ;  /* 0x00000000ff337424 */ /* 0x000fe200078e00ff */
[----:B------:R-:W-:-:S08]  /*27d0*/  DSETP.NEU.AND P0, PT, |R20|, +INF , PT ;  /* 0x7ff000001400742a */ /* 0x000fd00003f0d200 */
[----:B------:R-:W-:Y:S02]  /*27e0*/  FSEL R14, R20, R24, !P0 ;  /* 0x00000018140e7208 */ /* 0x000fe40004000000 */
[----:B------:R-:W-:Y:S01]  /*27f0*/  FSEL R20, R21, R25, !P0 ;  /* 0x0000001915147208 */ /* 0x000fe20004000000 */
[----:B------:R-:W-:Y:S06]  /*2800*/  RET.REL.NODEC R50 `(_Z15kernel_problem2iiP4BodyS0_Ph) ;  /* 0xffffffd432fc7950 */ /* 0x000fec0003c3ffff */
        .type           $_Z15kernel_problem2iiP4BodyS0_Ph$__internal_trig_reduction_slowpathd,@function
        .size           $_Z15kernel_problem2iiP4BodyS0_Ph$__internal_trig_reduction_slowpathd,(.L_x_115 - $_Z15kernel_problem2iiP4BodyS0_Ph$__internal_trig_reduction_slowpathd)
$_Z15kernel_problem2iiP4BodyS0_Ph$__internal_trig_reduction_slowpathd:
        /* <DEDUP_REMOVED lines=24> */
.L_x_79:
        /* <DEDUP_REMOVED lines=29> */
.L_x_78:
[----:B------:R-:W-:-:S07]  /*2b60*/  IMAD.MOV.U32 R27, RZ, RZ, R20 ;  /* 0x000000ffff1b7224 */ /* 0x000fce00078e0014 */
.L_x_77:
[----:B------:R-:W-:Y:S05]  /*2b70*/  BSYNC.RECONVERGENT B3 ;  /* 0x0000000000037941 */ /* 0x000fea0003800200 */
.L_x_76:
        /* <DEDUP_REMOVED lines=60> */
.L_x_81:
[----:B------:R-:W-:Y:S05]  /*2f40*/  BSYNC.RECONVERGENT B3 ;  /* 0x0000000000037941 */ /* 0x000fea0003800200 */
.L_x_80:
        /* <DEDUP_REMOVED lines=36> */
.L_x_75:
[----:B------:R-:W-:Y:S02]  /*3190*/  IMAD.MOV.U32 R27, RZ, RZ, 0x0 ;  /* 0x00000000ff1b7424 */ /* 0x000fe400078e00ff */
[----:B------:R-:W-:Y:S02]  /*31a0*/  IMAD.MOV.U32 R44, RZ, RZ, R14 ;  /* 0x000000ffff2c7224 */ /* 0x000fe400078e000e */
[----:B------:R-:W-:Y:S02]  /*31b0*/  IMAD.MOV.U32 R14, RZ, RZ, R21 ;  /* 0x000000ffff0e7224 */ /* 0x000fe400078e0015 */
[----:B------:R-:W-:Y:S01]  /*31c0*/  IMAD.MOV.U32 R15, RZ, RZ, R24 ;  /* 0x000000ffff0f7224 */ /* 0x000fe200078e0018 */
[----:B------:R-:W-:Y:S06]  /*31d0*/  RET.REL.NODEC R26 `(_Z15kernel_problem2iiP4BodyS0_Ph) ;  /* 0xffffffcc1a887950 */ /* 0x000fec0003c3ffff */
.L_x_82:
        /* <DEDUP_REMOVED lines=10> */
.L_x_115:


//--------------------- .text._Z15kernel_problem1iiP4BodyS0_Ph --------------------------
	.section	.text._Z15kernel_problem1iiP4BodyS0_Ph,"ax",@progbits
	.align	128
        .global         _Z15kernel_problem1iiP4BodyS0_Ph
        .type           _Z15kernel_problem1iiP4BodyS0_Ph,@function
        .size           _Z15kernel_problem1iiP4BodyS0_Ph,(.L_x_117 - _Z15kernel_problem1iiP4BodyS0_Ph)
        .other          _Z15kernel_problem1iiP4BodyS0_Ph,@"STO_CUDA_ENTRY STV_DEFAULT"
_Z15kernel_problem1iiP4BodyS0_Ph:
.text._Z15kernel_problem1iiP4BodyS0_Ph:
[----:B------:R-:W-:Y:S01]  /*0000*/  LDC R1, c[0x0][0x37c] ;  /* 0x0000df00ff017b82 */ /* 0x000fe20000000800 */
[----:B------:R-:W0:Y:S07]  /*0010*/  S2R R0, SR_TID.X ;  /* 0x0000000000007919 */ /* 0x000e2e0000002100 */
[----:B------:R-:W1:Y:S01]  /*0020*/  S2UR UR4, SR_CTAID.X ;  /* 0x00000000000479c3 */ /* 0x000e620000002500 */
[----:B------:R-:W1:Y:S01]  /*0030*/  LDCU UR9, c[0x0][0x360] ;  /* 0x00006c00ff0977ac */ /* 0x000e620008000800 */
[----:B------:R-:W2:Y:S01]  /*0040*/  LDCU UR6, c[0x0][0x384] ;  /* 0x00007080ff0677ac */ /* 0x000ea20008000800 */
[----:B------:R-:W3:Y:S01]  /*0050*/  LDCU.64 UR10, c[0x0][0x358] ;  /* 0x00006b00ff0a77ac */ /* 0x000ee20008000a00 */
[----:B-1----:R-:W-:-:S06]  /*0060*/  UIMAD UR4, UR4, UR9, URZ ;  /* 0x00000009040472a4 */ /* 0x002fcc000f8e02ff */
[----:B0-----:R-:W-:-:S05]  /*0070*/  VIADD R2, R0, UR4 ;  /* 0x0000000400027c36 */ /* 0x001fca0008000000 */
[----:B--2---:R-:W-:-:S13]  /*0080*/  ISETP.GE.AND P0, PT, R2, UR6, PT ;  /* 0x0000000602007c0c */ /* 0x004fda000bf06270 */
[----:B------:R-:W0:Y:S02]  /*0090*/  @!P0 LDC.64 R4, c[0x0][0x388] ;  /* 0x0000e200ff048b82 */ /* 0x000e240000000a00 */
[----:B0-----:R-:W-:-:S05]  /*00a0*/  @!P0 IMAD.WIDE R4, R2, 0x40, R4 ;  /* 0x0000004002048825 */ /* 0x001fca00078e0204 */
[----:B---3--:R0:W5:Y:S04]  /*00b0*/  @!P0 LDG.E.64 R6, desc[UR10][R4.64] ;  /* 0x0000000a04068981 */ /* 0x008168000c1e1b00 */
        /* <DEDUP_REMOVED lines=15> */
[----:B------:R-:W0:Y:S01]  /*01b0*/  S2UR UR8, SR_CgaCtaId ;  /* 0x00000000000879c3 */ /* 0x000e220000008800 */
[----:B------:R-:W-:Y:S01]  /*01c0*/  UMOV UR7, 0x400 ;  /* 0x0000040000077882 */ /* 0x000fe20000000000 */
[C-C-:B------:R-:W-:Y:S01]  /*01d0*/  IMAD R49, R3.reuse, UR9, R0.reuse ;  /* 0x0000000903317c24 */ /* 0x140fe2000f8e0200 */
[----:B------:R-:W-:Y:S01]  /*01e0*/  IADD3 R4, PT, PT, R3, -UR4, -R0 ;  /* 0x8000000403047c10 */ /* 0x000fe2000fffe800 */
[----:B------:R-:W-:Y:S01]  /*01f0*/  IMAD.MOV.U32 R5, RZ, RZ, R3 ;  /* 0x000000ffff057224 */ /* 0x000fe200078e0003 */
[----:B------:R-:W-:Y:S01]  /*0200*/  CS2R R12, SRZ ;  /* 0x00000000000c7805 */ /* 0x000fe2000001ff00 */
[----:B------:R-:W-:Y:S01]  /*0210*/  VIADD R48, R49, 0x100 ;  /* 0x0000010031307836 */ /* 0x000fe20000000000 */
[----:B------:R-:W-:Y:S02]  /*0220*/  CS2R R14, SRZ ;  /* 0x00000000000e7805 */ /* 0x000fe4000001ff00 */
[----:B------:R-:W-:Y:S01]  /*0230*/  CS2R R16, SRZ ;  /* 0x0000000000107805 */ /* 0x000fe2000001ff00 */
[----:B------:R-:W-:Y:S01]  /*0240*/  USHF.L.U32 UR6, UR6, 0x4, URZ ;  /* 0x0000000406067899 */ /* 0x000fe200080006ff */
[----:B------:R-:W1:Y:S01]  /*0250*/  LDCU UR16, c[0x0][0x384] ;  /* 0x00007080ff1077ac */ /* 0x000e620008000800 */
[----:B------:R-:W-:-:S02]  /*0260*/  UIADD3 UR5, UPT, UPT, -UR5, URZ, URZ ;  /* 0x000000ff05057290 */ /* 0x000fc4000fffe1ff */
[----:B0-----:R-:W-:-:S06]  /*0270*/  ULEA UR7, UR8, UR7, 0x18 ;  /* 0x0000000708077291 */ /* 0x001fcc000f8ec0ff */
[----:B-1----:R-:W-:-:S07]  /*0280*/  LEA R49, R49, UR7, 0x2 ;  /* 0x0000000731317c11 */ /* 0x002fce000f8e10ff */
.L_x_96:
        /* <DEDUP_REMOVED lines=13> */
[----:B------:R-:W-:Y:S01]  /*0360*/  UIADD3 UR5, UPT, UPT, UR5, 0x1, URZ ;  /* 0x0000000105057890 */ /* 0x000fe2000fffe0ff */
[----:B------:R-:W-:Y:S03]  /*0370*/  BSSY.RECONVERGENT B0, `(.L_x_84) ;  /* 0x0000083000007945 */ /* 0x000fe60003800200 */
[----:B------:R-:W-:Y:S01]  /*0380*/  UISETP.NE.AND UP0, UPT, UR5, URZ, UPT ;  /* 0x000000ff0500728c */ /* 0x000fe2000bf05270 */
        /* <DEDUP_REMOVED lines=8> */
[----:B------:R-:W1:Y:S01]  /*0410*/  S2UR UR7, SR_CgaCtaId ;  /* 0x00000000000779c3 */ /* 0x000e620000008800 */
[----:B------:R-:W-:Y:S01]  /*0420*/  UMOV UR4, 0x400 ;  /* 0x0000040000047882 */ /* 0x000fe20000000000 */
[----:B------:R-:W-:Y:S01]  /*0430*/  UMOV UR12, 0xa0b5ed8d ;  /* 0xa0b5ed8d000c7882 */ /* 0x000fe20000000000 */
[----:B------:R-:W-:Y:S01]  /*0440*/  UMOV UR13, 0x3eb0c6f7 ;  /* 0x3eb0c6f7000d7882 */ /* 0x000fe20000000000 */
[----:B------:R-:W-:Y:S01]  /*0450*/  BSSY.RECONVERGENT B1, `(.L_x_86) ;  /* 0x0000016000017945 */ /* 0x000fe20003800200 */
[----:B-1----:R-:W-:-:S06]  /*0460*/  ULEA UR4, UR7, UR4, 0x18 ;  /* 0x0000000407047291 */ /* 0x002fcc000f8ec0ff */
[----:B------:R-:W-:-:S05]  /*0470*/  LEA R30, R3, UR4, 0x6 ;  /* 0x00000004031e7c11 */ /* 0x000fca000f8e30ff */
[----:B0-----:R-:W0:Y:S04]  /*0480*/  LDS.128 R20, [R30] ;  /* 0x000000001e147984 */ /* 0x001e280000000c00 */
[----:B------:R-:W1:Y:S01]  /*0490*/  LDS.64 R18, [R30+0x10] ;  /* 0x000010001e127984 */ /* 0x000e620000000a00 */
[----:B0----5:R-:W-:Y:S02]  /*04a0*/  DADD R22, -R8, R22 ;  /* 0x0000000008167229 */ /* 0x021fe40000000116 */
[----:B------:R-:W-:Y:S02]  /*04b0*/  DADD R20, -R6, R20 ;  /* 0x0000000006147229 */ /* 0x000fe40000000114 */
[----:B-1----:R-:W-:-:S04]  /*04c0*/  DADD R18, -R10, R18 ;  /* 0x000000000a127229 */ /* 0x002fc80000000112 */
[----:B------:R-:W-:-:S08]  /*04d0*/  DMUL R24, R22, R22 ;  /* 0x0000001616187228 */ /* 0x000fd00000000000 */
[----:B------:R-:W-:Y:S02]  /*04e0*/  DFMA R26, R20, R20, R24 ;  /* 0x00000014141a722b */ /* 0x000fe40000000018 */
[----:B------:R0:W1:Y:S06]  /*04f0*/  LDS.64 R24, [R30+0x30] ;  /* 0x000030001e187984 */ /* 0x00006c0000000a00 */
[----:B------:R-:W-:-:S08]  /*0500*/  DFMA R26, R18, R18, R26 ;  /* 0x00000012121a722b */ /* 0x000fd0000000001a */
[----:B------:R-:W-:-:S08]  /*0510*/  DADD R26, R26, UR12 ;  /* 0x0000000c1a1a7e29 */ /* 0x000fd00008000000 */
[----:B------:R-:W-:-:S14]  /*0520*/  DSETP.NEU.AND P0, PT, R26, RZ, PT ;  /* 0x000000ff1a00722a */ /* 0x000fdc0003f0d000 */
[----:B------:R-:W-:Y:S01]  /*0530*/  @!P0 CS2R R28, SRZ ;  /* 0x00000000001c8805 */ /* 0x000fe2000001ff00 */
[----:B0-----:R-:W-:Y:S06]  /*0540*/  @!P0 BRA `(.L_x_87) ;  /* 0x0000000000188947 */ /* 0x001fec0003800000 */
[----:B------:R-:W-:Y:S01]  /*0550*/  DADD R28, -RZ, |R26| ;  /* 0x00000000ff1c7229 */ /* 0x000fe2000000051a */
[----:B------:R-:W-:-:S10]  /*0560*/  MOV R50, 0x580 ;  /* 0x0000058000327802 */ /* 0x000fd40000000f00 */
[----:B-1----:R-:W-:Y:S05]  /*0570*/  CALL.REL.NOINC `($_Z15kernel_problem1iiP4BodyS0_Ph$__internal_accurate_pow) ;  /* 0x0000001000707944 */ /* 0x002fea0003c00000 */
[----:B------:R-:W-:-:S04]  /*0580*/  ISETP.GE.AND P0, PT, R27, RZ, PT ;  /* 0x000000ff1b00720c */ /* 0x000fc80003f06270 */
[----:B------:R-:W-:Y:S02]  /*0590*/  FSEL R28, R28, RZ, P0 ;  /* 0x000000ff1c1c7208 */ /* 0x000fe40000000000 */
[----:B------:R-:W-:-:S07]  /*05a0*/  FSEL R29, R32, -QNAN , P0 ;  /* 0xfff80000201d7808 */ /* 0x000fce0000000000 */
.L_x_87:
[----:B------:R-:W-:Y:S05]  /*05b0*/  BSYNC.RECONVERGENT B1 ;  /* 0x0000000000017941 */ /* 0x000fea0003800200 */
.L_x_86:
        /* <DEDUP_REMOVED lines=12> */
.L_x_89:
[----:B------:R-:W-:Y:S05]  /*0680*/  BSYNC.RECONVERGENT B1 ;  /* 0x0000000000017941 */ /* 0x000fea0003800200 */
.L_x_88:
[----:B------:R-:W-:Y:S01]  /*0690*/  FSEL R27, R29, 1.875, P1 ;  /* 0x3ff000001d1b7808 */ /* 0x000fe20000800000 */
[----:B------:R-:W-:Y:S01]  /*06a0*/  UMOV UR12, 0xf4deae16 ;  /* 0xf4deae16000c7882 */ /* 0x000fe20000000000 */
[----:B------:R-:W-:Y:S01]  /*06b0*/  FSEL R26, R28, RZ, P1 ;  /* 0x000000ff1c1a7208 */ /* 0x000fe20000800000 */
[----:B------:R-:W-:Y:S01]  /*06c0*/  IMAD.MOV.U32 R28, RZ, RZ, 0x1 ;  /* 0x00000001ff1c7424 */ /* 0x000fe200078e00ff */
[----:B------:R-:W0:Y:S01]  /*06d0*/  MUFU.RCP64H R29, R27 ;  /* 0x0000001b001d7308 */ /* 0x000e220000001800 */
[----:B------:R-:W-:Y:S01]  /*06e0*/  UMOV UR13, 0x3dd25868 ;  /* 0x3dd25868000d7882 */ /* 0x000fe20000000000 */
[----:B------:R-:W-:Y:S01]  /*06f0*/  BSSY.RECONVERGENT B1, `(.L_x_90) ;  /* 0x0000015000017945 */ /* 0x000fe20003800200 */
[----:B-1----:R-:W-:Y:S02]  /*0700*/  DMUL R24, R24, UR12 ;  /* 0x0000000c18187c28 */ /* 0x002fe40008000000 */
        /* <DEDUP_REMOVED lines=18> */
[----:B------:R-:W-:Y:S05]  /*0830*/  CALL.REL.NOINC `($__internal_2_$__cuda_sm20_div_rn_f64_full) ;  /* 0x0000000800507944 */ /* 0x000fea0003c00000 */
.L_x_91:
[----:B------:R-:W-:Y:S05]  /*0840*/  BSYNC.RECONVERGENT B1 ;  /* 0x0000000000017941 */ /* 0x000fea0003800200 */
.L_x_90:
        /* <DEDUP_REMOVED lines=23> */
[----:B------:R-:W-:Y:S02]  /*09c0*/  IMAD.MOV.U32 R22, RZ, RZ, R20 ;  /* 0x000000ffff167224 */ /* 0x000fe400078e0014 */
[----:B------:R-:W-:-:S07]  /*09d0*/  IMAD.MOV.U32 R23, RZ, RZ, R21 ;  /* 0x000000ffff177224 */ /* 0x000fce00078e0015 */
.L_x_93:
[----:B------:R-:W-:Y:S05]  /*09e0*/  BSYNC.RECONVERGENT B1 ;  /* 0x0000000000017941 */ /* 0x000fea0003800200 */
.L_x_92:
        /* <DEDUP_REMOVED lines=25> */
.L_x_95:
[----:B------:R-:W-:Y:S05]  /*0b80*/  BSYNC.RECONVERGENT B1 ;  /* 0x0000000000017941 */ /* 0x000fea0003800200 */
.L_x_94:
[----:B------:R-:W-:-:S11]  /*0b90*/  DADD R16, R16, R18 ;  /* 0x0000000010107229 */ /* 0x000fd60000000012 */
.L_x_85:
[----:B------:R-:W-:Y:S05]  /*0ba0*/  BSYNC.RECONVERGENT B0 ;  /* 0x0000000000007941 */ /* 0x000fea0003800200 */
.L_x_84:
[----:B------:R-:W-:Y:S01]  /*0bb0*/  VIADD R4, R4, 0x20 ;  /* 0x0000002004047836 */ /* 0x000fe20000000000 */
[----:B------:R-:W-:Y:S01]  /*0bc0*/  IADD3 R5, PT, PT, R5, 0x20, RZ ;  /* 0x0000002005057810 */ /* 0x000fe20007ffe0ff */
[----:B------:R-:W-:Y:S01]  /*0bd0*/  VIADD R48, R48, 0x200 ;  /* 0x0000020030307836 */ /* 0x000fe20000000000 */
[----:B------:R-:W-:Y:S06]  /*0be0*/  BRA.U UP0, `(.L_x_96) ;  /* 0xfffffff500a87547 */ /* 0x000fec000b83ffff */
[----:B------:R-:W-:Y:S02]  /*0bf0*/  DMUL R12, R12, 60 ;  /* 0x404e00000c0c7828 */ /* 0x000fe40000000000 */
[----:B------:R-:W-:Y:S02]  /*0c00*/  DMUL R14, R14, 60 ;  /* 0x404e00000e0e7828 */ /* 0x000fe40000000000 */
[----:B------:R-:W-:-:S11]  /*0c10*/  DMUL R16, R16, 60 ;  /* 0x404e000010107828 */ /* 0x000fd60000000000 */
.L_x_83:
[----:B------:R-:W0:Y:S01]  /*0c20*/  S2R R5, SR_CgaCtaId ;  /* 0x0000000000057919 */ /* 0x000e220000008800 */
[----:B------:R-:W-:Y:S01]  /*0c30*/  MOV R4, 0x400 ;  /* 0x0000040000047802 */ /* 0x000fe20000000f00 */
[----:B------:R-:W-:Y:S01]  /*0c40*/  IMAD R19, R3, UR9, R0 ;  /* 0x0000000903137c24 */ /* 0x000fe2000f8e0200 */
[----:B------:R-:W1:Y:S02]  /*0c50*/  LDCU UR4, c[0x0][0x364] ;  /* 0x00006c80ff0477ac */ /* 0x000e640008000800 */
[----:B-1----:R-:W-:Y:S01]  /*0c60*/  UISETP.GE.U32.AND UP0, UPT, UR4, 0x2, UPT ;  /* 0x000000020400788c */ /* 0x002fe2000bf06070 */
        /* <DEDUP_REMOVED lines=8> */
.L_x_100:
[----:B------:R-:W-:Y:S01]  /*0cf0*/  VIADD R4, R18, 0xffffffff ;  /* 0xffffffff12047836 */ /* 0x000fe20000000000 */
[----:B------:R-:W-:Y:S04]  /*0d00*/  BSSY.RECONVERGENT B0, `(.L_x_98) ;  /* 0x0000012000007945 */ /* 0x000fe80003800200 */
[----:B------:R-:W-:-:S13]  /*0d10*/  LOP3.LUT P0, RZ, R4, R3, RZ, 0xc0, !PT ;  /* 0x0000000304ff7212 */ /* 0x000fda000780c0ff */
[----:B-1----:R-:W-:Y:S05]  /*0d20*/  @P0 BRA `(.L_x_99) ;  /* 0x00000000003c0947 */ /* 0x002fea0003800000 */
[----:B------:R-:W-:Y:S01]  /*0d30*/  LEA.HI R5, R18, R3, RZ, 0x1f ;  /* 0x0000000312057211 */ /* 0x000fe200078ff8ff */
[----:B0-----:R-:W-:Y:S04]  /*0d40*/  LDS.64 R12, [R19+0x800] ;  /* 0x00080000130c7984 */ /* 0x001fe80000000a00 */
[----:B------:R-:W-:Y:S01]  /*0d50*/  IMAD R5, R5, UR9, R0 ;  /* 0x0000000905057c24 */ /* 0x000fe2000f8e0200 */
[----:B------:R-:W-:Y:S03]  /*0d60*/  LDS.64 R14, [R19+0x808] ;  /* 0x00080800130e7984 */ /* 0x000fe60000000a00 */
[----:B------:R-:W-:Y:S01]  /*0d70*/  IMAD R20, R5, 0x18, R22 ;  /* 0x0000001805147824 */ /* 0x000fe200078e0216 */
        /* <DEDUP_REMOVED lines=10> */
.L_x_99:
[----:B------:R-:W-:Y:S05]  /*0e20*/  BSYNC.RECONVERGENT B0 ;  /* 0x0000000000007941 */ /* 0x000fea0003800200 */
.L_x_98:
[----:B------:R-:W-:Y:S01]  /*0e30*/  IMAD.SHL.U32 R18, R18, 0x2, RZ ;  /* 0x0000000212127824 */ /* 0x000fe200078e00ff */
[----:B------:R-:W-:Y:S04]  /*0e40*/  BAR.SYNC.DEFER_BLOCKING 0x0 ;  /* 0x0000000000007b1d */ /* 0x000fe80000010000 */
[----:B------:R-:W-:-:S13]  /*0e50*/  ISETP.GT.U32.AND P0, PT, R18, UR4, PT ;  /* 0x0000000412007c0c */ /* 0x000fda000bf04070 */
[----:B------:R-:W-:Y:S05]  /*0e60*/  @!P0 BRA `(.L_x_100) ;  /* 0xfffffffc00a08947 */ /* 0x000fea000383ffff */
.L_x_97:
[----:B------:R-:W2:Y:S01]  /*0e70*/  LDCU UR4, c[0x0][0x384] ;  /* 0x00007080ff0477ac */ /* 0x000ea20008000800 */
[----:B01----:R-:W-:Y:S01]  /*0e80*/  VIADD R19, R0, UR9 ;  /* 0x0000000900137c36 */ /* 0x003fe20008000000 */
[----:B------:R-:W-:Y:S01]  /*0e90*/  BSSY.RECONVERGENT B0, `(.L_x_101) ;  /* 0x000001a000007945 */ /* 0x000fe20003800200 */
[C---:B------:R-:W-:Y:S02]  /*0ea0*/  LOP3.LUT P1, RZ, R2.reuse, R3, RZ, 0xfc, !PT ;  /* 0x0000000302ff7212 */ /* 0x040fe4000782fcff */
[----:B------:R-:W-:Y:S01]  /*0eb0*/  IMAD R19, R19, 0x18, R22 ;  /* 0x0000001813137824 */ /* 0x000fe200078e0216 */
[----:B--2---:R-:W-:-:S04]  /*0ec0*/  ISETP.GE.AND P0, PT, R2, UR4, PT ;  /* 0x0000000402007c0c */ /* 0x004fc8000bf06270 */
[----:B------:R-:W-:-:S13]  /*0ed0*/  ISETP.GT.U32.OR P0, PT, R3, 0x2, P0 ;  /* 0x000000020300780c */ /* 0x000fda0000704470 */
[----:B------:R-:W-:Y:S05]  /*0ee0*/  @P0 BRA `(.L_x_102) ;  /* 0x0000000000500947 */ /* 0x000fea0003800000 */
[----:B------:R-:W0:Y:S01]  /*0ef0*/  LDC.64 R4, c[0x0][0x388] ;  /* 0x0000e200ff047b82 */ /* 0x000e220000000a00 */
[----:B------:R-:W-:Y:S01]  /*0f00*/  IMAD R0, R0, 0x3, R3 ;  /* 0x0000000300007824 */ /* 0x000fe200078e0203 */
[----:B-----5:R-:W-:Y:S04]  /*0f10*/  STS.64 [R19+0x800], R6 ;  /* 0x0008000613007388 */ /* 0x020fe80000000a00 */
[----:B------:R-:W-:Y:S04]  /*0f20*/  STS.64 [R19+0x808], R8 ;  /* 0x0008080813007388 */ /* 0x000fe80000000a00 */
[----:B------:R-:W-:Y:S01]  /*0f30*/  STS.64 [R19+0x810], R10 ;  /* 0x0008100a13007388 */ /* 0x000fe20000000a00 */
[----:B------:R-:W-:Y:S01]  /*0f40*/  IMAD R21, R3, 0x8, R19 ;  /* 0x0000000803157824 */ /* 0x000fe200078e0213 */
        /* <DEDUP_REMOVED lines=14> */
.L_x_102:
[----:B------:R-:W-:Y:S05]  /*1030*/  BSYNC.RECONVERGENT B0 ;  /* 0x0000000000007941 */ /* 0x000fea0003800200 */
.L_x_101:
[----:B------:R-:W-:Y:S06]  /*1040*/  BAR.SYNC.DEFER_BLOCKING 0x0 ;  /* 0x0000000000007b1d */ /* 0x000fec0000010000 */
[----:B------:R-:W-:Y:S05]  /*1050*/  @P1 EXIT ;  /* 0x000000000000194d */ /* 0x000fea0003800000 */
[----:B0-----:R-:W0:Y:S01]  /*1060*/  LDC.64 R14, c[0x0][0x398] ;  /* 0x0000e600ff0e7b82 */ /* 0x001e220000000a00 */
[----:B-----5:R-:W-:Y:S04]  /*1070*/  LDS.64 R6, [R19+0x808] ;  /* 0x0008080013067984 */ /* 0x020fe80000000a00 */
[----:B------:R-:W1:Y:S04]  /*1080*/  LDS.64 R8, [R19+0x820] ;  /* 0x0008200013087984 */ /* 0x000e680000000a00 */
[----:B------:R-:W-:Y:S04]  /*1090*/  LDS.64 R2, [R19+0x800] ;  /* 0x0008000013027984 */ /* 0x000fe80000000a00 */
[----:B------:R-:W2:Y:S04]  /*10a0*/  LDS.64 R4, [R19+0x818] ;  /* 0x0008180013047984 */ /* 0x000ea80000000a00 */
[----:B------:R-:W-:Y:S04]  /*10b0*/  LDS.64 R10, [R19+0x810] ;  /* 0x00081000130a7984 */ /* 0x000fe80000000a00 */
[----:B------:R-:W3:Y:S04]  /*10c0*/  LDS.64 R12, [R19+0x828] ;  /* 0x00082800130c7984 */ /* 0x000ee80000000a00 */
[----:B0-----:R-:W4:Y:S01]  /*10d0*/  LDG.E.64 R16, desc[UR10][R14.64] ;  /* 0x0000000a0e107981 */ /* 0x001f22000c1e1b00 */
[----:B-1----:R-:W-:-:S02]  /*10e0*/  DADD R6, R6, -R8 ;  /* 0x0000000006067229 */ /* 0x002fc40000000808 */
[----:B--2---:R-:W-:-:S06]  /*10f0*/  DADD R2, R2, -R4 ;  /* 0x0000000002027229 */ /* 0x004fcc0000000804 */
[----:B------:R-:W-:Y:S02]  /*1100*/  DMUL R6, R6, R6 ;  /* 0x0000000606067228 */ /* 0x000fe40000000000 */
[----:B---3--:R-:W-:-:S06]  /*1110*/  DADD R10, R10, -R12 ;  /* 0x000000000a0a7229 */ /* 0x008fcc000000080c */
[----:B------:R-:W-:-:S08]  /*1120*/  DFMA R6, R2, R2, R6 ;  /* 0x000000020206722b */ /* 0x000fd00000000006 */
[----:B------:R-:W-:-:S08]  /*1130*/  DFMA R6, R10, R10, R6 ;  /* 0x0000000a0a06722b */ /* 0x000fd00000000006 */
[----:B----4-:R-:W-:-:S14]  /*1140*/  DSETP.GT.AND P0, PT, R16, R6, PT ;  /* 0x000000061000722a */ /* 0x010fdc0003f04000 */
[----:B------:R-:W-:Y:S05]  /*1150*/  @!P0 EXIT ;  /* 0x000000000000894d */ /* 0x000fea0003800000 */
[----:B------:R-:W-:Y:S01]  /*1160*/  STG.E.64 desc[UR10][R14.64], R6 ;  /* 0x000000060e007986 */ /* 0x000fe2000c101b0a */
[----:B------:R-:W-:Y:S05]  /*1170*/  EXIT ;  /* 0x000000000000794d */ /* 0x000fea0003800000 */
        .weak           $__internal_2_$__cuda_sm20_div_rn_f64_full
        .type           $__internal_2_$__cuda_sm20_div_rn_f64_full,@function
        .size           $__internal_2_$__cuda_sm20_div_rn_f64_full,($_Z15kernel_problem1iiP4BodyS0_Ph$__internal_accurate_pow - $__internal_2_$__cuda_sm20_div_rn_f64_full)
$__internal_2_$__cuda_sm20_div_rn_f64_full:
        /* <DEDUP_REMOVED lines=11> */
[----:B------:R-:W-:Y:S01]  /*1230*/  ISETP.GE.U32.AND P1, PT, R41, R44, PT ;  /* 0x0000002c2900720c */ /* 0x000fe20003f26070 */
[----:B------:R-:W-:Y:S02]  /*1240*/  IMAD.MOV.U32 R43, RZ, RZ, R41 ;  /* 0x000000ffff2b7224 */ /* 0x000fe400078e0029 */
[----:B------:R-:W-:Y:S02]  /*1250*/  @!P2 LOP3.LUT R36, R29, 0x7ff00000, RZ, 0xc0, !PT ;  /* 0x7ff000001d24a812 */ /* 0x000fe400078ec0ff */
[----:B------:R-:W0:Y:S02]  /*1260*/  MUFU.RCP64H R35, R21 ;  /* 0x0000001500237308 */ /* 0x000e240000001800 */
[----:B------:R-:W-:Y:S01]  /*1270*/  @!P2 ISETP.GE.U32.AND P3, PT, R41, R36, PT ;  /* 0x000000242900a20c */ /* 0x000fe20003f66070 */
[----:B------:R-:W-:Y:S01]  /*1280*/  @!P2 IMAD.MOV.U32 R36, RZ, RZ, RZ ;  /* 0x000000ffff24a224 */ /* 0x000fe200078e00ff */
[----:B------:R-:W-:-:S02]  /*1290*/  @!P0 LOP3.LUT R44, R21, 0x7ff00000, RZ, 0xc0, !PT ;  /* 0x7ff00000152c8812 */ /* 0x000fc400078ec0ff */
[----:B------:R-:W-:-:S03]  /*12a0*/  @!P2 SEL R37, R40, 0x63400000, !P3 ;  /* 0x634000002825a807 */ /* 0x000fc60005800000 */
[----:B------:R-:W-:Y:S01]  /*12b0*/  VIADD R45, R44, 0xffffffff ;  /* 0xffffffff2c2d7836 */ /* 0x000fe20000000000 */
[----:B------:R-:W-:-:S04]  /*12c0*/  @!P2 LOP3.LUT R37, R37, 0x80000000, R31, 0xf8, !PT ;  /* 0x800000002525a812 */ /* 0x000fc800078ef81f */
[----:B------:R-:W-:Y:S01]  /*12d0*/  @!P2 LOP3.LUT R37, R37, 0x100000, RZ, 0xfc, !PT ;  /* 0x001000002525a812 */ /* 0x000fe200078efcff */
[----:B0-----:R-:W-:-:S08]  /*12e0*/  DFMA R32, R34, -R20, 1 ;  /* 0x3ff000002220742b */ /* 0x001fd00000000814 */
[----:B------:R-:W-:-:S08]  /*12f0*/  DFMA R32, R32, R32, R32 ;  /* 0x000000202020722b */ /* 0x000fd00000000020 */
[----:B------:R-:W-:Y:S01]  /*1300*/  DFMA R34, R34, R32, R34 ;  /* 0x000000202222722b */ /* 0x000fe20000000022 */
[----:B------:R-:W-:Y:S01]  /*1310*/  SEL R33, R40, 0x63400000, !P1 ;  /* 0x6340000028217807 */ /* 0x000fe20004800000 */
[----:B------:R-:W-:-:S03]  /*1320*/  IMAD.MOV.U32 R32, RZ, RZ, R30 ;  /* 0x000000ffff207224 */ /* 0x000fc600078e001e */
[----:B------:R-:W-:-:S03]  /*1330*/  LOP3.LUT R33, R33, 0x800fffff, R31, 0xf8, !PT ;  /* 0x800fffff21217812 */ /* 0x000fc600078ef81f */
[----:B------:R-:W-:-:S03]  /*1340*/  DFMA R38, R34, -R20, 1 ;  /* 0x3ff000002226742b */ /* 0x000fc60000000814 */
[----:B------:R-:W-:-:S05]  /*1350*/  @!P2 DFMA R32, R32, 2, -R36 ;  /* 0x400000002020a82b */ /* 0x000fca0000000824 */
[----:B------:R-:W-:-:S05]  /*1360*/  DFMA R38, R34, R38, R34 ;  /* 0x000000262226722b */ /* 0x000fca0000000022 */
[----:B------:R-:W-:-:S03]  /*1370*/  @!P2 LOP3.LUT R43, R33, 0x7ff00000, RZ, 0xc0, !PT ;  /* 0x7ff00000212ba812 */ /* 0x000fc600078ec0ff */
[----:B------:R-:W-:Y:S02]  /*1380*/  DMUL R34, R38, R32 ;  /* 0x0000002026227228 */ /* 0x000fe40000000000 */
[----:B------:R-:W-:-:S05]  /*1390*/  VIADD R36, R43, 0xffffffff ;  /* 0xffffffff2b247836 */ /* 0x000fca0000000000 */
[----:B------:R-:W-:Y:S01]  /*13a0*/  ISETP.GT.U32.AND P0, PT, R36, 0x7feffffe, PT ;  /* 0x7feffffe2400780c */ /* 0x000fe20003f04070 */
[----:B------:R-:W-:-:S03]  /*13b0*/  DFMA R36, R34, -R20, R32 ;  /* 0x800000142224722b */ /* 0x000fc60000000020 */
[----:B------:R-:W-:-:S05]  /*13c0*/  ISETP.GT.U32.OR P0, PT, R45, 0x7feffffe, P0 ;  /* 0x7feffffe2d00780c */ /* 0x000fca0000704470 */
[----:B------:R-:W-:-:S08]  /*13d0*/  DFMA R36, R38, R36, R34 ;  /* 0x000000242624722b */ /* 0x000fd00000000022 */
        /* <DEDUP_REMOVED lines=13> */
[----:B------:R-:W-:-:S09]  /*14b0*/  MOV R30, RZ ;  /* 0x000000ff001e7202 */ /* 0x000fd20000000f00 */
        /* <DEDUP_REMOVED lines=14> */
.L_x_104:
        /* <DEDUP_REMOVED lines=16> */
.L_x_107:
[----:B------:R-:W-:Y:S01]  /*16a0*/  LOP3.LUT R35, R29, 0x80000, RZ, 0xfc, !PT ;  /* 0x000800001d237812 */ /* 0x000fe200078efcff */
[----:B------:R-:W-:Y:S01]  /*16b0*/  IMAD.MOV.U32 R34, RZ, RZ, R28 ;  /* 0x000000ffff227224 */ /* 0x000fe200078e001c */
[----:B------:R-:W-:Y:S06]  /*16c0*/  BRA `(.L_x_105) ;  /* 0x0000000000087947 */ /* 0x000fec0003800000 */
.L_x_106:
[----:B------:R-:W-:Y:S01]  /*16d0*/  LOP3.LUT R35, R31, 0x80000, RZ, 0xfc, !PT ;  /* 0x000800001f237812 */ /* 0x000fe200078efcff */
[----:B------:R-:W-:-:S07]  /*16e0*/  IMAD.MOV.U32 R34, RZ, RZ, R30 ;  /* 0x000000ffff227224 */ /* 0x000fce00078e001e */
.L_x_105:
[----:B------:R-:W-:Y:S05]  /*16f0*/  BSYNC.RECONVERGENT B2 ;  /* 0x0000000000027941 */ /* 0x000fea0003800200 */
.L_x_103:
[----:B------:R-:W-:Y:S02]  /*1700*/  IMAD.MOV.U32 R43, RZ, RZ, 0x0 ;  /* 0x00000000ff2b7424 */ /* 0x000fe400078e00ff */
[----:B------:R-:W-:Y:S02]  /*1710*/  IMAD.MOV.U32 R20, RZ, RZ, R34 ;  /* 0x000000ffff147224 */ /* 0x000fe400078e0022 */
[----:B------:R-:W-:Y:S01]  /*1720*/  IMAD.MOV.U32 R21, RZ, RZ, R35 ;  /* 0x000000ffff157224 */ /* 0x000fe200078e0023 */
[----:B------:R-:W-:Y:S06]  /*1730*/  RET.REL.NODEC R42 `(_Z15kernel_problem1iiP4BodyS0_Ph) ;  /* 0xffffffe82a307950 */ /* 0x000fec0003c3ffff */
        .type           $_Z15kernel_problem1iiP4BodyS0_Ph$__internal_accurate_pow,@function
        .size           $_Z15kernel_problem1iiP4BodyS0_Ph$__internal_accurate_pow,(.L_x_117 - $_Z15kernel_problem1iiP4BodyS0_Ph$__internal_accurate_pow)
$_Z15kernel_problem1iiP4BodyS0_Ph$__internal_accurate_pow:
[----:B------:R-:W-:Y:S01]  /*1740*/  ISETP.GT.U32.AND P0, PT, R29, 0xfffff, PT ;  /* 0x000fffff1d00780c */ /* 0x000fe20003f04070 */
[----:B------:R-:W-:Y:S01]  /*1750*/  IMAD.MOV.U32 R32, RZ, RZ, R29 ;  /* 0x000000ffff207224 */ /* 0x000fe200078e001d */
[----:B------:R-:W-:Y:S01]  /*1760*/  MOV R38, RZ ;  /* 0x000000ff00267202 */ /* 0x000fe20000000f00 */
[----:B------:R-:W-:Y:S01]  /*1770*/  IMAD.MOV.U32 R40, RZ, RZ, 0x41ad3b5a ;  /* 0x41ad3b5aff287424 */ /* 0x000fe200078e00ff */
[----:B------:R-:W-:Y:S01]  /*1780*/  UMOV UR12, 0x7d2cafe2 ;  /* 0x7d2cafe2000c7882 */ /* 0x000fe20000000000 */
[----:B------:R-:W-:Y:S01]  /*1790*/  IMAD.MOV.U32 R41, RZ, RZ, 0x3ed0f5d2 ;  /* 0x3ed0f5d2ff297424 */ /* 0x000fe200078e00ff */
[----:B------:R-:W-:Y:S01]  /*17a0*/  UMOV UR13, 0x3eb0f5ff ;  /* 0x3eb0f5ff000d7882 */ /* 0x000fe20000000000 */
[----:B------:R-:W-:Y:S01]  /*17b0*/  UMOV UR14, 0x3b39803f ;  /* 0x3b39803f000e7882 */ /* 0x000fe20000000000 */
[----:B------:R-:W-:-:S05]  /*17c0*/  UMOV UR15, 0x3c7abc9e ;  /* 0x3c7abc9e000f7882 */ /* 0x000fca0000000000 */
[----:B------:R-:W-:-:S10]  /*17d0*/  @!P0 DMUL R30, R28, 1.80143985094819840000e+16 ;  /* 0x435000001c1e8828 */ /* 0x000fd40000000000 */
[----:B------:R-:W-:Y:S02]  /*17e0*/  @!P0 IMAD.MOV.U32 R32, RZ, RZ, R31 ;  /* 0x000000ffff208224 */ /* 0x000fe400078e001f */
[----:B------:R-:W-:-:S03]  /*17f0*/  @!P0 IMAD.MOV.U32 R28, RZ, RZ, R30 ;  /* 0x000000ffff1c8224 */ /* 0x000fc600078e001e */
[----:B------:R-:W-:Y:S01]  /*1800*/  LOP3.LUT R32, R32, 0x800fffff, RZ, 0xc0, !PT ;  /* 0x800fffff20207812 */ /* 0x000fe200078ec0ff */
[----:B------:R-:W-:Y:S01]  /*1810*/  IMAD.MOV.U32 R34, RZ, RZ, R28 ;  /* 0x000000ffff227224 */ /* 0x000fe200078e001c */
[----:B------:R-:W-:Y:S02]  /*1820*/  SHF.R.U32.HI R28, RZ, 0x14, R29 ;  /* 0x00000014ff1c7819 */ /* 0x000fe4000001161d */
[----:B------:R-:W-:Y:S02]  /*1830*/  LOP3.LUT R35, R32, 0x3ff00000, RZ, 0xfc, !PT ;  /* 0x3ff0000020237812 */ /* 0x000fe400078efcff */
[----:B------:R-:W-:Y:S01]  /*1840*/  @!P0 LEA.HI R28, R31, 0xffffffca, RZ, 0xc ;  /* 0xffffffca1f1c8811 */ /* 0x000fe200078f60ff */
[----:B------:R-:W-:Y:S01]  /*1850*/  IMAD.MOV.U32 R31, RZ, RZ, 0x43300000 ;  /* 0x43300000ff1f7424 */ /* 0x000fe200078e00ff */
[----:B------:R-:W-:-:S03]  /*1860*/  ISETP.GE.U32.AND P1, PT, R35, 0x3ff6a09f, PT ;  /* 0x3ff6a09f2300780c */ /* 0x000fc60003f26070 */
[----:B------:R-:W-:-:S10]  /*1870*/  VIADD R30, R28, 0xfffffc01 ;  /* 0xfffffc011c1e7836 */ /* 0x000fd40000000000 */
[----:B------:R-:W-:Y:S02]  /*1880*/  @P1 VIADD R33, R35, 0xfff00000 ;  /* 0xfff0000023211836 */ /* 0x000fe40000000000 */
[----:B------:R-:W-:Y:S02]  /*1890*/  @P1 VIADD R30, R28, 0xfffffc02 ;  /* 0xfffffc021c1e1836 */ /* 0x000fe40000000000 */
[----:B------:R-:W-:-:S03]  /*18a0*/  @P1 IMAD.MOV.U32 R35, RZ, RZ, R33 ;  /* 0x000000ffff231224 */ /* 0x000fc600078e0021 */
[----:B------:R-:W-:-:S03]  /*18b0*/  LOP3.LUT R30, R30, 0x80000000, RZ, 0x3c, !PT ;  /* 0x800000001e1e7812 */ /* 0x000fc600078e3cff */
        /* <DEDUP_REMOVED lines=30> */
[----:B------:R-:W-:-:S03]  /*1aa0*/  DFMA R34, R42, R40, UR12 ;  /* 0x0000000c2a227e2b */ /* 0x000fc60008000028 */
[----:B------:R-:W-:Y:S02]  /*1ab0*/  DMUL R36, R38, R36 ;  /* 0x0000002426247228 */ /* 0x000fe40000000000 */
[----:B------:R-:W-:-:S03]  /*1ac0*/  DMUL R38, R32, R32 ;  /* 0x0000002020267228 */ /* 0x000fc60000000000 */
[----:B------:R-:W-:Y:S01]  /*1ad0*/  DADD R44, -R34, UR12 ;  /* 0x0000000c222c7e29 */ /* 0x000fe20008000100 */
[----:B------:R-:W-:Y:S01]  /*1ae0*/  UMOV UR12, 0xb9e7b0 ;  /* 0x00b9e7b0000c7882 */ /* 0x000fe20000000000 */
[----:B------:R-:W-:-:S06]  /*1af0*/  UMOV UR13, 0x3c46a4cb ;  /* 0x3c46a4cb000d7882 */ /* 0x000fcc0000000000 */
[----:B------:R-:W-:Y:S02]  /*1b00*/  DFMA R44, R42, R40, R44 ;  /* 0x000000282a2c722b */ /* 0x000fe4000000002c */
[----:B------:R-:W-:Y:S01]  /*1b10*/  DFMA R42, R32, R32, -R38 ;  /* 0x00000020202a722b */ /* 0x000fe20000000826 */
[----:B------:R-:W-:Y:S02]  /*1b20*/  VIADD R41, R37, 0x100000 ;  /* 0x0010000025297836 */ /* 0x000fe40000000000 */
[----:B------:R-:W-:-:S03]  /*1b30*/  IMAD.MOV.U32 R40, RZ, RZ, R36 ;  /* 0x000000ffff287224 */ /* 0x000fc600078e0024 */
[----:B------:R-:W-:Y:S01]  /*1b40*/  DADD R44, R44, -UR12 ;  /* 0x8000000c2c2c7e29 */ /* 0x000fe20008000000 */
[----:B------:R-:W-:Y:S01]  /*1b50*/  UMOV UR12, 0x80000000 ;  /* 0x80000000000c7882 */ /* 0x000fe20000000000 */
[----:B------:R-:W-:Y:S01]  /*1b60*/  UMOV UR13, 0x43300000 ;  /* 0x43300000000d7882 */ /* 0x000fe20000000000 */
[C---:B------:R-:W-:Y:S02]  /*1b70*/  DFMA R40, R32.reuse, R40, R42 ;  /* 0x000000282028722b */ /* 0x040fe4000000002a */
[----:B------:R-:W-:Y:S02]  /*1b80*/  DMUL R42, R32, R38 ;  /* 0x00000026202a7228 */ /* 0x000fe40000000000 */
[----:B------:R-:W-:Y:S01]  /*1b90*/  DADD R30, R30, -UR12 ;  /* 0x8000000c1e1e7e29 */ /* 0x000fe20008000000 */
[----:B------:R-:W-:Y:S01]  /*1ba0*/  UMOV UR12, 0xfefa39ef ;  /* 0xfefa39ef000c7882 */ /* 0x000fe20000000000 */
[----:B------:R-:W-:-:S04]  /*1bb0*/  UMOV UR13, 0x3fe62e42 ;  /* 0x3fe62e42000d7882 */ /* 0x000fc80000000000 */
        /* <DEDUP_REMOVED lines=30> */
[----:B------:R-:W-:-:S08]  /*1da0*/  DFMA R36, R30, 1.5, -R32 ;  /* 0x3ff800001e24782b */ /* 0x000fd00000000820 */
[----:B------:R-:W-:Y:S01]  /*1db0*/  DFMA R36, R28, 1.5, R36 ;  /* 0x3ff800001c24782b */ /* 0x000fe20000000024 */
[----:B------:R-:W-:Y:S02]  /*1dc0*/  IMAD.MOV.U32 R28, RZ, RZ, 0x652b82fe ;  /* 0x652b82feff1c7424 */ /* 0x000fe400078e00ff */
[----:B------:R-:W-:-:S05]  /*1dd0*/  IMAD.MOV.U32 R29, RZ, RZ, 0x3ff71547 ;  /* 0x3ff71547ff1d7424 */ /* 0x000fca00078e00ff */
        /* <DEDUP_REMOVED lines=56> */
.L_x_108:
[----:B------:R-:W-:Y:S01]  /*2160*/  DFMA R36, R36, R32, R32 ;  /* 0x000000202424722b */ /* 0x000fe20000000020 */
[----:B------:R-:W-:Y:S01]  /*2170*/  IMAD.MOV.U32 R51, RZ, RZ, 0x0 ;  /* 0x00000000ff337424 */ /* 0x000fe200078e00ff */
[----:B------:R-:W-:-:S08]  /*2180*/  DSETP.NEU.AND P0, PT, |R32|, +INF , PT ;  /* 0x7ff000002000742a */ /* 0x000fd00003f0d200 */
[----:B------:R-:W-:Y:S02]  /*2190*/  FSEL R28, R32, R36, !P0 ;  /* 0x00000024201c7208 */ /* 0x000fe40004000000 */
[----:B------:R-:W-:Y:S01]  /*21a0*/  FSEL R32, R33, R37, !P0 ;  /* 0x0000002521207208 */ /* 0x000fe20004000000 */
[----:B------:R-:W-:Y:S06]  /*21b0*/  RET.REL.NODEC R50 `(_Z15kernel_problem1iiP4BodyS0_Ph) ;  /* 0xffffffdc32907950 */ /* 0x000fec0003c3ffff */
.L_x_109:
        /* <DEDUP_REMOVED lines=12> */
.L_x_117:


//--------------------- .nv.global.init           --------------------------
	.section	.nv.global.init,"aw",@progbits
	.align	16
.nv.global.init:
	.type		__cudart_sin_cos_coeffs,@object
	.size		__cudart_sin_cos_coeffs,(__cudart_i2opi_d - __cudart_sin_cos_coeffs)
__cudart_sin_cos_coeffs:
        /*0000*/ 	.byte	0x46, 0xd2, 0xb0, 0x2c, 0xf1, 0xe5, 0x5a, 0xbe, 0x92, 0xe3, 0xac, 0x69, 0xe3, 0x1d, 0xc7, 0x3e
        /*0010*/ 	.byte	0xa1, 0x62, 0xdb, 0x19, 0xa0, 0x01, 0x2a, 0xbf, 0x18, 0x08, 0x11, 0x11, 0x11, 0x11, 0x81, 0x3f
        /*0020*/ 	.byte	0x54, 0x55, 0x55, 0x55, 0x55, 0x55, 0xc5, 0xbf, 0x00, 0x00, 0x00, 0x00, 0x00, 0x00, 0x00, 0x00
        /*0030*/ 	.byte	0x00, 0x00, 0x00, 0x00, 0x00, 0x00, 0x00, 0x00, 0x64, 0x81, 0xfd, 0x20, 0x83, 0xff, 0xa8, 0xbd
        /*0040*/ 	.byte	0x28, 0x85, 0xef, 0xc1, 0xa7, 0xee, 0x21, 0x3e, 0xd9, 0xe6, 0x06, 0x8e, 0x4f, 0x7e, 0x92, 0xbe
        /*0050*/ 	.byte	0xe9, 0xbc, 0xdd, 0x19, 0xa0, 0x01, 0xfa, 0x3e, 0x47, 0x5d, 0xc1, 0x16, 0x6c, 0xc1, 0x56, 0xbf
        /*0060*/ 	.byte	0x51, 0x55, 0x55, 0x55, 0x55, 0x55, 0xa5, 0x3f, 0x00, 0x00, 0x00, 0x00, 0x00, 0x00, 0xe0, 0xbf
        /*0070*/ 	.byte	0x00, 0x00, 0x00, 0x00, 0x00, 0x00, 0xf0, 0x3f, 0x00, 0x00, 0x00, 0x00, 0x00, 0x00, 0x00, 0x00
	.type		__cudart_i2opi_d,@object
	.size		__cudart_i2opi_d,(.L_0 - __cudart_i2opi_d)
__cudart_i2opi_d:
        /* <DEDUP_REMOVED lines=9> */
.L_0:


//--------------------- .nv.shared._Z15kernel_problem3iiiiP4BodyS0_PhS1_ --------------------------
	.section	.nv.shared._Z15kernel_problem3iiiiP4BodyS0_PhS1_,"aw",@nobits
	.sectionflags	@""
	.align	4
.nv.shared._Z15kernel_problem3iiiiP4BodyS0_PhS1_:
	.zero		6144


//--------------------- .nv.shared.reserved.0     --------------------------
	.section	.nv.shared.reserved.0,"aw",@nobits
	.weak		__nv_reservedSMEM_offset_0_alias
	.size		__nv_reservedSMEM_offset_0_alias, 0, 64
	.other		__nv_reservedSMEM_offset_0_alias,@"STO_CUDA_RESERVED_SHARED STV_DEFAULT"
__nv_reservedSMEM_offset_0_alias:
	.zero		0
	.zero		64


//--------------------- .nv.shared._Z15kernel_problem2iiP4BodyS0_Ph --------------------------
	.section	.nv.shared._Z15kernel_problem2iiP4BodyS0_Ph,"aw",@nobits
	.sectionflags	@""
	.align	4
.nv.shared._Z15kernel_problem2iiP4BodyS0_Ph:
	.zero		6144


//--------------------- .nv.shared._Z15kernel_problem1iiP4BodyS0_Ph --------------------------
	.section	.nv.shared._Z15kernel_problem1iiP4BodyS0_Ph,"aw",@nobits
	.sectionflags	@""
	.align	4
.nv.shared._Z15kernel_problem1iiP4BodyS0_Ph:
	.zero		6144


//--------------------- .nv.constant0._Z15kernel_problem3iiiiP4BodyS0_PhS1_ --------------------------
	.section	.nv.constant0._Z15kernel_problem3iiiiP4BodyS0_PhS1_,"a",@progbits
	.sectionflags	@""
	.align	4
.nv.constant0._Z15kernel_problem3iiiiP4BodyS0_PhS1_:
	.zero		944


//--------------------- .nv.constant0._Z15kernel_problem2iiP4BodyS0_Ph --------------------------
	.section	.nv.constant0._Z15kernel_problem2iiP4BodyS0_Ph,"a",@progbits
	.sectionflags	@""
	.align	4
.nv.constant0._Z15kernel_problem2iiP4BodyS0_Ph:
	.zero		928


//--------------------- .nv.constant0._Z15kernel_problem1iiP4BodyS0_Ph --------------------------
	.section	.nv.constant0._Z15kernel_problem1iiP4BodyS0_Ph,"a",@progbits
	.sectionflags	@""
	.align	4
.nv.constant0._Z15kernel_problem1iiP4BodyS0_Ph:
	.zero		928


//--------------------- SYMBOLS --------------------------

	.type		.nv.reservedSmem.offset0,@object
	.size		.nv.reservedSmem.offset0,0x4
	.type		.nv.reservedSmem.cap,@object
	.size		.nv.reservedSmem.cap,0x4
